	.headerflags	@"EF_CUDA_TEXMODE_UNIFIED EF_CUDA_64BIT_ADDRESS EF_CUDA_SM86 EF_CUDA_VIRTUAL_SM(EF_CUDA_SM86)"
	.elftype	@"ET_EXEC"


//--------------------- .nv.info                  --------------------------
	.section	.nv.info,"",@"SHT_CUDA_INFO"
	.align	4


	//----- nvinfo : EIATTR_REGCOUNT
	.align		4
        /*0000*/ 	.byte	0x04, 0x2f
        /*0002*/ 	.short	(.L_1 - .L_0)
	.align		4
.L_0:
        /*0004*/ 	.word	index@(triton_mm)
        /*0008*/ 	.word	0x00000080


	//----- nvinfo : EIATTR_MIN_STACK_SIZE
	.align		4
.L_1:
        /*000c*/ 	.byte	0x04, 0x12
        /*000e*/ 	.short	(.L_3 - .L_2)
	.align		4
.L_2:
        /*0010*/ 	.word	index@(triton_mm)
        /*0014*/ 	.word	0x00000000


	//----- nvinfo : EIATTR_FRAME_SIZE
	.align		4
.L_3:
        /*0018*/ 	.byte	0x04, 0x11
        /*001a*/ 	.short	(.L_5 - .L_4)
	.align		4
.L_4:
        /*001c*/ 	.word	index@(triton_mm)
        /*0020*/ 	.word	0x00000000


	//----- nvinfo : EIATTR_MIN_STACK_SIZE
	.align		4
.L_5:
        /*0024*/ 	.byte	0x04, 0x12
        /*0026*/ 	.short	(.L_7 - .L_6)
	.align		4
.L_6:
        /*0028*/ 	.word	index@(triton_mm)
        /*002c*/ 	.word	0x00000000
.L_7:


//--------------------- .nv.info.triton_mm        --------------------------
	.section	.nv.info.triton_mm,"",@"SHT_CUDA_INFO"
	.sectionflags	@""
	.align	4


	//----- nvinfo : EIATTR_CUDA_API_VERSION
	.align		4
        /*0000*/ 	.byte	0x04, 0x37
        /*0002*/ 	.short	(.L_9 - .L_8)
.L_8:
        /*0004*/ 	.word	0x0000007c


	//----- nvinfo : EIATTR_SW2861232_WAR
	.align		4
.L_9:
        /*0008*/ 	.byte	0x01, 0x35
	.zero		2


	//----- nvinfo : EIATTR_PARAM_CBANK
	.align		4
        /*000c*/ 	.byte	0x04, 0x0a
        /*000e*/ 	.short	(.L_11 - .L_10)
	.align		4
.L_10:
        /*0010*/ 	.word	index@(.nv.constant0.triton_mm)
        /*0014*/ 	.short	0x0160
        /*0016*/ 	.short	0x0020


	//----- nvinfo : EIATTR_CBANK_PARAM_SIZE
	.align		4
.L_11:
        /*0018*/ 	.byte	0x03, 0x19
        /*001a*/ 	.short	0x0020


	//----- nvinfo : EIATTR_KPARAM_INFO
	.align		4
        /*001c*/ 	.byte	0x04, 0x17
        /*001e*/ 	.short	(.L_13 - .L_12)
.L_12:
        /*0020*/ 	.word	0x00000000
        /*0024*/ 	.short	0x0003
        /*0026*/ 	.short	0x0018
        /*0028*/ 	.byte	0x00, 0xf4, 0x21, 0x00


	//----- nvinfo : EIATTR_KPARAM_INFO
	.align		4
.L_13:
        /*002c*/ 	.byte	0x04, 0x17
        /*002e*/ 	.short	(.L_15 - .L_14)
.L_14:
        /*0030*/ 	.word	0x00000000
        /*0034*/ 	.short	0x0002
        /*0036*/ 	.short	0x0010
        /*0038*/ 	.byte	0x00, 0xf4, 0x21, 0x00


	//----- nvinfo : EIATTR_KPARAM_INFO
	.align		4
.L_15:
        /*003c*/ 	.byte	0x04, 0x17
        /*003e*/ 	.short	(.L_17 - .L_16)
.L_16:
        /*0040*/ 	.word	0x00000000
        /*0044*/ 	.short	0x0001
        /*0046*/ 	.short	0x0008
        /*0048*/ 	.byte	0x00, 0xf4, 0x21, 0x00


	//----- nvinfo : EIATTR_KPARAM_INFO
	.align		4
.L_17:
        /*004c*/ 	.byte	0x04, 0x17
        /*004e*/ 	.short	(.L_19 - .L_18)
.L_18:
        /*0050*/ 	.word	0x00000000
        /*0054*/ 	.short	0x0000
        /*0056*/ 	.short	0x0000
        /*0058*/ 	.byte	0x00, 0xf4, 0x21, 0x00


	//----- nvinfo : EIATTR_MAXREG_COUNT
	.align		4
.L_19:
        /*005c*/ 	.byte	0x03, 0x1b
        /*005e*/ 	.short	0x00ff


	//----- nvinfo : EIATTR_EXIT_INSTR_OFFSETS
	.align		4
        /*0060*/ 	.byte	0x04, 0x1c
        /*0062*/ 	.short	(.L_21 - .L_20)


	//   ....[0]....
.L_20:
        /*0064*/ 	.word	0x000068c0


	//   ....[1]....
        /*0068*/ 	.word	0x00006910


	//----- nvinfo : EIATTR_REQNTID
	.align		4
.L_21:
        /*006c*/ 	.byte	0x04, 0x10
        /*006e*/ 	.short	(.L_23 - .L_22)
.L_22:
        /*0070*/ 	.word	0x00000100
        /*0074*/ 	.word	0x00000001
        /*0078*/ 	.word	0x00000001
.L_23:


//--------------------- .nv.callgraph             --------------------------
	.section	.nv.callgraph,"",@"SHT_CUDA_CALLGRAPH"
	.align	4
	.sectionentsize	8
	.align		4
        /*0000*/ 	.word	0x00000000
	.align		4
        /*0004*/ 	.word	0xffffffff
	.align		4
        /*0008*/ 	.word	0x00000000
	.align		4
        /*000c*/ 	.word	0xfffffffe
	.align		4
        /*0010*/ 	.word	0x00000000
	.align		4
        /*0014*/ 	.word	0xfffffffd
	.align		4
        /*0018*/ 	.word	0x00000000
	.align		4
        /*001c*/ 	.word	0xfffffffc


//--------------------- .nv.rel.action            --------------------------
	.section	.nv.rel.action,"",@"SHT_CUDA_RELOCINFO"
	.align	8
	.sectionentsize	8
        /*0000*/ 	.byte	0x73, 0x00, 0x00, 0x00, 0x00, 0x00, 0x00, 0x00, 0x00, 0x00, 0x00, 0x11, 0x25, 0x00, 0x05, 0x36


//--------------------- .nv.constant0.triton_mm   --------------------------
	.section	.nv.constant0.triton_mm,"a",@progbits
	.sectionflags	@""
	.align	4
.nv.constant0.triton_mm:
	.zero		384


//--------------------- .text.triton_mm           --------------------------
	.section	.text.triton_mm,"ax",@progbits
	.sectionflags	@"SHF_BARRIERS=1"
	.sectioninfo	@"SHI_REGISTERS=128"
	.align	128
        .global         triton_mm
        .type           triton_mm,@function
        .size           triton_mm,(.L_x_1 - triton_mm)
        .other          triton_mm,@"STO_CUDA_ENTRY STV_DEFAULT"
triton_mm:
.text.triton_mm:
[----:B------:R-:W-:Y:S02]  /*0000*/  IMAD.MOV.U32 R1, RZ, RZ, c[0x0][0x28] ;  /* 0x00000a00ff017624 */ /* 0x000fe400078e00ff */
[----:B------:R-:W1:Y:S01]  /*0010*/  S2R R11, SR_CTAID.X ;  /* 0x00000000000b7919 */ /* 0x000e620000002500 */
[----:B------:R-:W-:Y:S01]  /*0020*/  IMAD.MOV.U32 R5, RZ, RZ, -0x8 ;  /* 0xfffffff8ff057424 */ /* 0x000fe200078e00ff */
[----:B------:R-:W-:Y:S02]  /*0030*/  ULDC.64 UR4, c[0x0][0x118] ;  /* 0x0000460000047ab9 */ /* 0x000fe40000000a00 */
[----:B------:R-:W2:Y:S01]  /*0040*/  S2R R21, SR_TID.X ;  /* 0x0000000000157919 */ /* 0x000ea20000002100 */
[----:B-1----:R-:W-:Y:S01]  /*0050*/  IMAD.HI R0, R11, 0x2aaaaaab, RZ ;  /* 0x2aaaaaab0b007827 */ /* 0x002fe200078e02ff */
[----:B--2---:R-:W-:-:S03]  /*0060*/  SHF.R.U32.HI R9, RZ, 0x2, R21 ;  /* 0x00000002ff097819 */ /* 0x004fc60000011615 */
[----:B------:R-:W-:Y:S01]  /*0070*/  IMAD.SHL.U32 R22, R21, 0x4, RZ ;  /* 0x0000000415167824 */ /* 0x000fe200078e00ff */
[----:B------:R-:W-:Y:S02]  /*0080*/  SHF.R.U32.HI R3, RZ, 0x1f, R0 ;  /* 0x0000001fff037819 */ /* 0x000fe40000011600 */
[----:B------:R-:W-:Y:S02]  /*0090*/  SGXT.U32 R9, R9, 0x5 ;  /* 0x000000050909781a */ /* 0x000fe40000000000 */
[----:B------:R-:W-:Y:S02]  /*00a0*/  LEA.HI.SX32 R0, R0, R3, 0x1b ;  /* 0x0000000300007211 */ /* 0x000fe400078fdaff */
[C---:B------:R-:W-:Y:S02]  /*00b0*/  LOP3.LUT R29, R21.reuse, 0x7, RZ, 0xc0, !PT ;  /* 0x00000007151d7812 */ /* 0x040fe400078ec0ff */
[----:B------:R-:W-:Y:S01]  /*00c0*/  LOP3.LUT R16, R22, 0x18, R21, 0x48, !PT ;  /* 0x0000001816107812 */ /* 0x000fe200078e4815 */
[C---:B------:R-:W-:Y:S01]  /*00d0*/  IMAD R2, R0.reuse, R5, 0x1 ;  /* 0x0000000100027424 */ /* 0x040fe200078e0205 */
[----:B------:R-:W-:Y:S01]  /*00e0*/  LOP3.LUT R20, R21, 0x8, RZ, 0xc0, !PT ;  /* 0x0000000815147812 */ /* 0x000fe200078ec0ff */
[----:B------:R-:W-:Y:S01]  /*00f0*/  IMAD R6, R0, -0xc0, R11 ;  /* 0xffffff4000067824 */ /* 0x000fe200078e020b */
[----:B------:R-:W-:-:S02]  /*0100*/  LOP3.LUT R52, R22, 0x8, RZ, 0xc0, !PT ;  /* 0x0000000816347812 */ /* 0x000fc400078ec0ff */
[----:B------:R-:W-:Y:S02]  /*0110*/  IMNMX R5, R2, 0x8, PT ;  /* 0x0000000802057817 */ /* 0x000fe40003800200 */
[----:B------:R-:W-:Y:S02]  /*0120*/  IABS R10, R6 ;  /* 0x00000006000a7213 */ /* 0x000fe40000000000 */
[-C--:B------:R-:W-:Y:S02]  /*0130*/  IABS R13, R5.reuse ;  /* 0x00000005000d7213 */ /* 0x080fe40000000000 */
[----:B------:R-:W-:Y:S02]  /*0140*/  LOP3.LUT R6, R6, R5, RZ, 0x3c, !PT ;  /* 0x0000000506067212 */ /* 0x000fe400078e3cff */
[----:B------:R-:W1:Y:S01]  /*0150*/  I2F.RP R4, R13 ;  /* 0x0000000d00047306 */ /* 0x000e620000209400 */
[----:B------:R-:W-:Y:S02]  /*0160*/  LOP3.LUT R35, R20, 0x20, R29, 0xfe, !PT ;  /* 0x0000002014237812 */ /* 0x000fe400078efe1d */
[----:B------:R-:W-:-:S02]  /*0170*/  ISETP.GE.AND P3, PT, R6, RZ, PT ;  /* 0x000000ff0600720c */ /* 0x000fc40003f66270 */
[----:B------:R-:W-:-:S03]  /*0180*/  LOP3.LUT R37, R20, 0x40, R29, 0xfe, !PT ;  /* 0x0000004014257812 */ /* 0x000fc600078efe1d */
[----:B-1----:R-:W1:Y:S02]  /*0190*/  MUFU.RCP R4, R4 ;  /* 0x0000000400047308 */ /* 0x002e640000001000 */
[----:B-1----:R-:W-:Y:S02]  /*01a0*/  IADD3 R2, R4, 0xffffffe, RZ ;  /* 0x0ffffffe04027810 */ /* 0x002fe40007ffe0ff */
[----:B------:R-:W-:-:S04]  /*01b0*/  IABS R4, R11 ;  /* 0x0000000b00047213 */ /* 0x000fc80000000000 */
[----:B------:R1:W2:Y:S02]  /*01c0*/  F2I.FTZ.U32.TRUNC.NTZ R3, R2 ;  /* 0x0000000200037305 */ /* 0x0002a4000021f000 */
[----:B-1----:R-:W-:Y:S02]  /*01d0*/  IMAD.MOV.U32 R2, RZ, RZ, RZ ;  /* 0x000000ffff027224 */ /* 0x002fe400078e00ff */
[----:B--2---:R-:W-:-:S04]  /*01e0*/  IMAD.MOV R8, RZ, RZ, -R3 ;  /* 0x000000ffff087224 */ /* 0x004fc800078e0a03 */
[----:B------:R-:W-:Y:S01]  /*01f0*/  IMAD R7, R8, R13, RZ ;  /* 0x0000000d08077224 */ /* 0x000fe200078e02ff */
[----:B------:R-:W-:-:S03]  /*0200*/  IABS R8, R5 ;  /* 0x0000000500087213 */ /* 0x000fc60000000000 */
[----:B------:R-:W-:-:S04]  /*0210*/  IMAD.HI.U32 R3, R3, R7, R2 ;  /* 0x0000000703037227 */ /* 0x000fc800078e0002 */
[----:B------:R-:W-:Y:S02]  /*0220*/  IMAD.MOV R8, RZ, RZ, -R8 ;  /* 0x000000ffff087224 */ /* 0x000fe400078e0a08 */
[----:B------:R-:W-:-:S04]  /*0230*/  IMAD.HI.U32 R7, R3, R10, RZ ;  /* 0x0000000a03077227 */ /* 0x000fc800078e00ff */
[----:B------:R-:W-:Y:S02]  /*0240*/  IMAD R2, R7, R8, R10 ;  /* 0x0000000807027224 */ /* 0x000fe400078e020a */
[----:B------:R-:W-:-:S03]  /*0250*/  IMAD.HI.U32 R3, R3, R4, RZ ;  /* 0x0000000403037227 */ /* 0x000fc600078e00ff */
[----:B------:R-:W-:-:S13]  /*0260*/  ISETP.GT.U32.AND P2, PT, R13, R2, PT ;  /* 0x000000020d00720c */ /* 0x000fda0003f44070 */
[----:B------:R-:W-:Y:S01]  /*0270*/  @!P2 IMAD.IADD R2, R2, 0x1, -R13 ;  /* 0x000000010202a824 */ /* 0x000fe200078e0a0d */
[----:B------:R-:W-:Y:S02]  /*0280*/  @!P2 IADD3 R7, R7, 0x1, RZ ;  /* 0x000000010707a810 */ /* 0x000fe40007ffe0ff */
[----:B------:R-:W-:Y:S02]  /*0290*/  ISETP.GE.AND P2, PT, R11, RZ, PT ;  /* 0x000000ff0b00720c */ /* 0x000fe40003f46270 */
[----:B------:R-:W-:Y:S01]  /*02a0*/  ISETP.GE.U32.AND P0, PT, R2, R13, PT ;  /* 0x0000000d0200720c */ /* 0x000fe20003f06070 */
[----:B------:R-:W-:Y:S01]  /*02b0*/  IMAD R2, R3, R8, R4 ;  /* 0x0000000803027224 */ /* 0x000fe200078e0204 */
[----:B------:R-:W-:-:S04]  /*02c0*/  LOP3.LUT R4, R21, 0x80, RZ, 0xc0, !PT ;  /* 0x0000008015047812 */ /* 0x000fc800078ec0ff */
[----:B------:R-:W-:Y:S02]  /*02d0*/  ISETP.GT.U32.AND P1, PT, R13, R2, PT ;  /* 0x000000020d00720c */ /* 0x000fe40003f24070 */
[--C-:B------:R-:W-:Y:S02]  /*02e0*/  SHF.R.U32.HI R6, RZ, 0x2, R4.reuse ;  /* 0x00000002ff067819 */ /* 0x100fe40000011604 */
[----:B------:R-:W-:Y:S02]  /*02f0*/  SHF.R.U32.HI R30, RZ, 0x3, R4 ;  /* 0x00000003ff1e7819 */ /* 0x000fe40000011604 */
[----:B------:R-:W-:Y:S02]  /*0300*/  LOP3.LUT R6, R9, R6, RZ, 0xfc, !PT ;  /* 0x0000000609067212 */ /* 0x000fe400078efcff */
[----:B------:R-:W-:Y:S02]  /*0310*/  @P0 IADD3 R7, R7, 0x1, RZ ;  /* 0x0000000107070810 */ /* 0x000fe40007ffe0ff */
[----:B------:R-:W-:-:S02]  /*0320*/  ISETP.NE.AND P0, PT, R5, RZ, PT ;  /* 0x000000ff0500720c */ /* 0x000fc40003f05270 */
[----:B------:R-:W-:Y:S01]  /*0330*/  LOP3.LUT R5, RZ, R5, RZ, 0x33, !PT ;  /* 0x00000005ff057212 */ /* 0x000fe200078e33ff */
[----:B------:R-:W-:Y:S01]  /*0340*/  @!P3 IMAD.MOV R7, RZ, RZ, -R7 ;  /* 0x000000ffff07b224 */ /* 0x000fe200078e0a07 */
[-C--:B------:R-:W-:Y:S01]  /*0350*/  LOP3.LUT R35, R35, R30.reuse, RZ, 0xfc, !PT ;  /* 0x0000001e23237212 */ /* 0x080fe200078efcff */
[----:B------:R-:W-:Y:S01]  /*0360*/  @!P1 IMAD.IADD R2, R2, 0x1, -R13 ;  /* 0x0000000102029824 */ /* 0x000fe200078e0a0d */
[----:B------:R-:W-:Y:S02]  /*0370*/  LOP3.LUT R37, R37, R30, RZ, 0xfc, !PT ;  /* 0x0000001e25257212 */ /* 0x000fe400078efcff */
[----:B------:R-:W-:Y:S01]  /*0380*/  SEL R3, R5, R7, !P0 ;  /* 0x0000000705037207 */ /* 0x000fe20004000000 */
[----:B------:R-:W-:Y:S01]  /*0390*/  IMAD.SHL.U32 R69, R35, 0x20, RZ ;  /* 0x0000002023457824 */ /* 0x000fe200078e00ff */
[----:B------:R-:W-:Y:S01]  /*03a0*/  ISETP.GT.U32.AND P1, PT, R13, R2, PT ;  /* 0x000000020d00720c */ /* 0x000fe20003f24070 */
[----:B------:R-:W-:Y:S02]  /*03b0*/  IMAD.SHL.U32 R55, R37, 0x20, RZ ;  /* 0x0000002025377824 */ /* 0x000fe400078e00ff */
[----:B------:R-:W-:-:S05]  /*03c0*/  IMAD.SHL.U32 R3, R3, 0x80, RZ ;  /* 0x0000008003037824 */ /* 0x000fca00078e00ff */
[C---:B------:R-:W-:Y:S02]  /*03d0*/  LOP3.LUT R8, R3.reuse, R6, RZ, 0xfc, !PT ;  /* 0x0000000603087212 */ /* 0x040fe400078efcff */
[----:B------:R-:W-:Y:S02]  /*03e0*/  LOP3.LUT R9, R3, 0x40, R6, 0xfe, !PT ;  /* 0x0000004003097812 */ /* 0x000fe400078efe06 */
[----:B------:R-:W-:Y:S01]  /*03f0*/  PRMT R7, R8, 0x9910, RZ ;  /* 0x0000991008077816 */ /* 0x000fe200000000ff */
[----:B------:R-:W-:Y:S01]  /*0400*/  @!P1 IMAD.IADD R2, R2, 0x1, -R13 ;  /* 0x0000000102029824 */ /* 0x000fe200078e0a0d */
[----:B------:R-:W-:-:S03]  /*0410*/  PRMT R10, R9, 0x9910, RZ ;  /* 0x00009910090a7816 */ /* 0x000fc600000000ff */
[----:B------:R-:W-:Y:S02]  /*0420*/  @!P2 IMAD.MOV R2, RZ, RZ, -R2 ;  /* 0x000000ffff02a224 */ /* 0x000fe400078e0a02 */
[----:B------:R-:W-:Y:S02]  /*0430*/  IMAD R7, R7, 0x2aab, RZ ;  /* 0x00002aab07077824 */ /* 0x000fe400078e02ff */
[----:B------:R-:W-:Y:S01]  /*0440*/  IMAD R10, R10, 0x2aab, RZ ;  /* 0x00002aab0a0a7824 */ /* 0x000fe200078e02ff */
[----:B------:R-:W-:Y:S02]  /*0450*/  SEL R5, R5, R2, !P0 ;  /* 0x0000000205057207 */ /* 0x000fe40004000000 */
[----:B------:R-:W-:Y:S02]  /*0460*/  SHF.R.S32.HI R7, RZ, 0x10, R7 ;  /* 0x00000010ff077819 */ /* 0x000fe40000011407 */
[----:B------:R-:W-:Y:S01]  /*0470*/  SHF.R.S32.HI R2, RZ, 0x10, R10 ;  /* 0x00000010ff027819 */ /* 0x000fe2000001140a */
[----:B------:R-:W-:Y:S01]  /*0480*/  IMAD R5, R0, 0x8, R5 ;  /* 0x0000000800057824 */ /* 0x000fe200078e0205 */
[----:B------:R-:W-:-:S02]  /*0490*/  LOP3.LUT R11, R7, 0xffff, RZ, 0xc0, !PT ;  /* 0x0000ffff070b7812 */ /* 0x000fc400078ec0ff */
[----:B------:R-:W-:Y:S01]  /*04a0*/  LOP3.LUT R10, R2, 0xffff, RZ, 0xc0, !PT ;  /* 0x0000ffff020a7812 */ /* 0x000fe200078ec0ff */
[----:B------:R-:W-:Y:S01]  /*04b0*/  IMAD.SHL.U32 R7, R5, 0x80, RZ ;  /* 0x0000008005077824 */ /* 0x000fe200078e00ff */
[----:B------:R-:W-:Y:S02]  /*04c0*/  SHF.R.U32.HI R0, RZ, 0xf, R11 ;  /* 0x0000000fff007819 */ /* 0x000fe4000001160b */
[----:B------:R-:W-:Y:S02]  /*04d0*/  SHF.R.U32.HI R5, RZ, 0xf, R10 ;  /* 0x0000000fff057819 */ /* 0x000fe4000001160a */
[----:B------:R-:W-:Y:S02]  /*04e0*/  LEA.HI R2, R11, R0, RZ, 0x17 ;  /* 0x000000000b027211 */ /* 0x000fe400078fb8ff */
[----:B------:R-:W-:Y:S02]  /*04f0*/  LEA.HI R5, R10, R5, RZ, 0x17 ;  /* 0x000000050a057211 */ /* 0x000fe400078fb8ff */
[----:B------:R-:W-:-:S02]  /*0500*/  PRMT R12, R2, 0x9910, RZ ;  /* 0x00009910020c7816 */ /* 0x000fc400000000ff */
[----:B------:R-:W-:Y:S02]  /*0510*/  PRMT R14, R5, 0x9910, RZ ;  /* 0x00009910050e7816 */ /* 0x000fe400000000ff */
[C---:B------:R-:W-:Y:S01]  /*0520*/  LOP3.LUT R0, R7.reuse, R6, RZ, 0xfc, !PT ;  /* 0x0000000607007212 */ /* 0x040fe200078efcff */
[----:B------:R-:W-:Y:S01]  /*0530*/  IMAD R12, R12, 0xc00, RZ ;  /* 0x00000c000c0c7824 */ /* 0x000fe200078e02ff */
[----:B------:R-:W-:Y:S01]  /*0540*/  LOP3.LUT R5, R7, 0x40, R6, 0xfe, !PT ;  /* 0x0000004007057812 */ /* 0x000fe200078efe06 */
[----:B------:R-:W-:Y:S02]  /*0550*/  IMAD R14, R14, 0xc00, RZ ;  /* 0x00000c000e0e7824 */ /* 0x000fe400078e02ff */
[----:B------:R-:W-:-:S04]  /*0560*/  IMAD.HI R2, R0, 0x3531dec1, RZ ;  /* 0x3531dec100027827 */ /* 0x000fc800078e02ff */
[----:B------:R-:W-:Y:S01]  /*0570*/  IMAD.HI R10, R5, 0x3531dec1, RZ ;  /* 0x3531dec1050a7827 */ /* 0x000fe200078e02ff */
[----:B------:R-:W-:-:S03]  /*0580*/  SHF.R.U32.HI R11, RZ, 0x1f, R2 ;  /* 0x0000001fff0b7819 */ /* 0x000fc60000011602 */
[----:B------:R-:W-:Y:S01]  /*0590*/  IMAD.MOV R12, RZ, RZ, -R12 ;  /* 0x000000ffff0c7224 */ /* 0x000fe200078e0a0c */
[----:B------:R-:W-:Y:S01]  /*05a0*/  SHF.R.U32.HI R13, RZ, 0x1f, R10 ;  /* 0x0000001fff0d7819 */ /* 0x000fe2000001160a */
[----:B------:R-:W-:Y:S01]  /*05b0*/  IMAD.MOV R14, RZ, RZ, -R14 ;  /* 0x000000ffff0e7224 */ /* 0x000fe200078e0a0e */
[----:B------:R-:W-:Y:S01]  /*05c0*/  LEA.HI R11, R2, R11, RZ, 0x1c ;  /* 0x0000000b020b7211 */ /* 0x000fe200078fe0ff */
[----:B------:R-:W-:Y:S01]  /*05d0*/  IMAD.SHL.U32 R2, R21, 0x8, RZ ;  /* 0x0000000815027824 */ /* 0x000fe200078e00ff */
[----:B------:R-:W-:Y:S02]  /*05e0*/  PRMT R17, R12, 0x7710, RZ ;  /* 0x000077100c117816 */ /* 0x000fe400000000ff */
[----:B------:R-:W-:Y:S01]  /*05f0*/  PRMT R12, R14, 0x7710, RZ ;  /* 0x000077100e0c7816 */ /* 0x000fe200000000ff */
[----:B------:R-:W-:Y:S01]  /*0600*/  IMAD R11, R11, -0x4d, R0 ;  /* 0xffffffb30b0b7824 */ /* 0x000fe200078e0200 */
[----:B------:R-:W-:Y:S01]  /*0610*/  LEA.HI R10, R10, R13, RZ, 0x1c ;  /* 0x0000000d0a0a7211 */ /* 0x000fe200078fe0ff */
[----:B------:R-:W-:Y:S01]  /*0620*/  IMAD.IADD R8, R8, 0x1, R17 ;  /* 0x0000000108087824 */ /* 0x000fe200078e0211 */
[--C-:B------:R-:W-:Y:S01]  /*0630*/  LOP3.LUT R15, R2, 0x18, R21.reuse, 0x48, !PT ;  /* 0x00000018020f7812 */ /* 0x100fe200078e4815 */
[----:B------:R-:W-:Y:S01]  /*0640*/  IMAD.IADD R9, R9, 0x1, R12 ;  /* 0x0000000109097824 */ /* 0x000fe200078e020c */
[----:B------:R-:W-:Y:S01]  /*0650*/  SHF.R.U32.HI R0, RZ, 0x2, R21 ;  /* 0x00000002ff007819 */ /* 0x000fe20000011615 */
[----:B------:R-:W-:Y:S01]  /*0660*/  IMAD R10, R10, -0x4d, R5 ;  /* 0xffffffb30a0a7824 */ /* 0x000fe200078e0205 */
[----:B------:R-:W-:Y:S01]  /*0670*/  PRMT R57, R8, 0x9910, RZ ;  /* 0x0000991008397816 */ /* 0x000fe200000000ff */
[----:B------:R-:W-:Y:S01]  /*0680*/  IMAD R53, R11, 0x300, RZ ;  /* 0x000003000b357824 */ /* 0x000fe200078e02ff */
[----:B------:R-:W-:Y:S01]  /*0690*/  PRMT R59, R9, 0x9910, RZ ;  /* 0x00009910093b7816 */ /* 0x000fe200000000ff */
[----:B------:R-:W-:-:S02]  /*06a0*/  IMAD R23, R10, 0x300, RZ ;  /* 0x000003000a177824 */ /* 0x000fc400078e02ff */
[----:B------:R-:W-:Y:S01]  /*06b0*/  IMAD R57, R57, 0x300, RZ ;  /* 0x0000030039397824 */ /* 0x000fe200078e02ff */
[--C-:B------:R-:W-:Y:S01]  /*06c0*/  LOP3.LUT R8, R53, 0x18, R2.reuse, 0xf8, !PT ;  /* 0x0000001835087812 */ /* 0x100fe200078ef802 */
[----:B------:R-:W-:Y:S01]  /*06d0*/  IMAD R59, R59, 0x300, RZ ;  /* 0x000003003b3b7824 */ /* 0x000fe200078e02ff */
[--C-:B------:R-:W-:Y:S01]  /*06e0*/  LOP3.LUT R10, R23, 0x18, R2.reuse, 0xf8, !PT ;  /* 0x00000018170a7812 */ /* 0x100fe200078ef802 */
[----:B------:R-:W-:Y:S01]  /*06f0*/  IMAD R15, R6, 0x20, R15 ;  /* 0x00000020060f7824 */ /* 0x000fe200078e020f */
[--C-:B------:R-:W-:Y:S01]  /*0700*/  LOP3.LUT R12, R57, 0x18, R2.reuse, 0xf8, !PT ;  /* 0x00000018390c7812 */ /* 0x100fe200078ef802 */
[----:B------:R-:W-:Y:S01]  /*0710*/  IMAD.MOV.U32 R17, RZ, RZ, 0x2 ;  /* 0x00000002ff117424 */ /* 0x000fe200078e00ff */
[----:B------:R-:W-:Y:S01]  /*0720*/  LOP3.LUT R14, R59, 0x18, R2, 0xf8, !PT ;  /* 0x000000183b0e7812 */ /* 0x000fe200078ef802 */
[----:B------:R-:W-:Y:S01]  /*0730*/  IMAD.SHL.U32 R5, R15, 0x2, RZ ;  /* 0x000000020f057824 */ /* 0x000fe200078e00ff */
[----:B------:R-:W-:Y:S01]  /*0740*/  LOP3.LUT R6, R21, 0x10, RZ, 0xc0, !PT ;  /* 0x0000001015067812 */ /* 0x000fe200078ec0ff */
[----:B------:R-:W-:-:S03]  /*0750*/  IMAD.WIDE R8, R8, R17, c[0x0][0x160] ;  /* 0x0000580008087625 */ /* 0x000fc600078e0211 */
[----:B------:R-:W-:Y:S01]  /*0760*/  SHF.R.U32.HI R31, RZ, 0x1, R6 ;  /* 0x00000001ff1f7819 */ /* 0x000fe20000011606 */
[-C--:B------:R-:W-:Y:S01]  /*0770*/  IMAD.WIDE R10, R10, R17.reuse, c[0x0][0x160] ;  /* 0x000058000a0a7625 */ /* 0x080fe200078e0211 */
[----:B------:R1:W-:Y:S02]  /*0780*/  LDGSTS.E.BYPASS.128 [R5], [R8.64] ;  /* 0x0000000008057fae */ /* 0x0003e4000b901c44 */
[C-C-:B------:R-:W-:Y:S01]  /*0790*/  LOP3.LUT R28, R31.reuse, 0x18, R22.reuse, 0x78, !PT ;  /* 0x000000181f1c7812 */ /* 0x140fe200078e7816 */
[-C--:B------:R-:W-:Y:S01]  /*07a0*/  IMAD.WIDE R12, R12, R17.reuse, c[0x0][0x168] ;  /* 0x00005a000c0c7625 */ /* 0x080fe200078e0211 */
[----:B------:R2:W-:Y:S01]  /*07b0*/  LDGSTS.E.BYPASS.128 [R5+0x1000], [R10.64] ;  /* 0x010000000a057fae */ /* 0x0005e2000b901c44 */
[----:B------:R-:W-:Y:S02]  /*07c0*/  LOP3.LUT R31, R31, 0x10, R22, 0xf8, !PT ;  /* 0x000000101f1f7812 */ /* 0x000fe400078ef816 */
[----:B------:R-:W-:Y:S01]  /*07d0*/  IMAD.WIDE R14, R14, R17, c[0x0][0x168] ;  /* 0x00005a000e0e7625 */ /* 0x000fe200078e0211 */
[----:B------:R-:W0:Y:S01]  /*07e0*/  LDGDEPBAR ;  /* 0x00000000000079af */ /* 0x000e220000000000 */
[----:B------:R-:W-:-:S02]  /*07f0*/  LOP3.LUT R17, R29, 0x60, RZ, 0xfc, !PT ;  /* 0x000000601d117812 */ /* 0x000fc400078efcff */
[----:B------:R-:W-:Y:S01]  /*0800*/  LOP3.LUT R52, R31, 0x10, R52, 0x1e, !PT ;  /* 0x000000101f347812 */ /* 0x000fe200078e1e34 */
[----:B------:R3:W-:Y:S01]  /*0810*/  LDGSTS.E.BYPASS.128 [R5+0x2000], [R12.64] ;  /* 0x020000000c057fae */ /* 0x0007e2000b901c44 */
[C---:B-1----:R-:W-:Y:S02]  /*0820*/  LOP3.LUT R9, R29.reuse, 0x20, RZ, 0xfc, !PT ;  /* 0x000000201d097812 */ /* 0x042fe400078efcff */
[----:B------:R-:W-:Y:S01]  /*0830*/  LOP3.LUT R8, R30, 0xf, R21, 0xf8, !PT ;  /* 0x0000000f1e087812 */ /* 0x000fe200078ef815 */
[----:B------:R1:W-:Y:S01]  /*0840*/  LDGSTS.E.BYPASS.128 [R5+0x3000], [R14.64] ;  /* 0x030000000e057fae */ /* 0x0003e2000b901c44 */
[----:B--2---:R-:W-:Y:S02]  /*0850*/  LOP3.LUT R11, R29, 0x40, RZ, 0xfc, !PT ;  /* 0x000000401d0b7812 */ /* 0x004fe400078efcff */
[--C-:B------:R-:W-:Y:S01]  /*0860*/  LOP3.LUT R9, R9, 0x8, R0.reuse, 0xf8, !PT ;  /* 0x0000000809097812 */ /* 0x100fe200078ef800 */
[----:B------:R-:W0:Y:S01]  /*0870*/  LDGDEPBAR ;  /* 0x00000000000079af */ /* 0x000e220000000000 */
[--C-:B------:R-:W-:Y:S01]  /*0880*/  LOP3.LUT R11, R11, 0x8, R0.reuse, 0xf8, !PT ;  /* 0x000000080b0b7812 */ /* 0x100fe200078ef800 */
[----:B------:R-:W-:Y:S01]  /*0890*/  IMAD.SHL.U32 R33, R8, 0x20, RZ ;  /* 0x0000002008217824 */ /* 0x000fe200078e00ff */
[----:B------:R-:W-:-:S02]  /*08a0*/  LOP3.LUT R17, R17, 0x8, R0, 0xf8, !PT ;  /* 0x0000000811117812 */ /* 0x000fc400078ef800 */
[--C-:B---3--:R-:W-:Y:S02]  /*08b0*/  LOP3.LUT R13, R29, 0x8, R0.reuse, 0xf8, !PT ;  /* 0x000000081d0d7812 */ /* 0x108fe400078ef800 */
[--C-:B------:R-:W-:Y:S02]  /*08c0*/  LOP3.LUT R9, R9, 0x10, R0.reuse, 0xf8, !PT ;  /* 0x0000001009097812 */ /* 0x100fe400078ef800 */
[--C-:B------:R-:W-:Y:S02]  /*08d0*/  LOP3.LUT R13, R13, 0x10, R0.reuse, 0xf8, !PT ;  /* 0x000000100d0d7812 */ /* 0x100fe400078ef800 */
[----:B------:R-:W-:Y:S01]  /*08e0*/  LOP3.LUT R11, R11, 0x10, R0, 0xf8, !PT ;  /* 0x000000100b0b7812 */ /* 0x000fe200078ef800 */
[----:B------:R-:W-:Y:S01]  /*08f0*/  IMAD R9, R9, 0x20, R16 ;  /* 0x0000002009097824 */ /* 0x000fe200078e0210 */
[----:B------:R-:W-:Y:S01]  /*0900*/  LOP3.LUT R17, R17, 0x10, R0, 0xf8, !PT ;  /* 0x0000001011117812 */ /* 0x000fe200078ef800 */
[--C-:B------:R-:W-:Y:S01]  /*0910*/  IMAD R13, R13, 0x20, R16.reuse ;  /* 0x000000200d0d7824 */ /* 0x100fe200078e0210 */
[-C--:B------:R-:W-:Y:S01]  /*0920*/  LOP3.LUT R110, R28, R33.reuse, RZ, 0xfc, !PT ;  /* 0x000000211c6e7212 */ /* 0x080fe200078efcff */
[--C-:B------:R-:W-:Y:S01]  /*0930*/  IMAD R11, R11, 0x20, R16.reuse ;  /* 0x000000200b0b7824 */ /* 0x100fe200078e0210 */
[----:B------:R-:W-:Y:S01]  /*0940*/  LOP3.LUT R29, R20, 0x60, R29, 0xfe, !PT ;  /* 0x00000060141d7812 */ /* 0x000fe200078efe1d */
[----:B------:R-:W-:Y:S01]  /*0950*/  IMAD R17, R17, 0x20, R16 ;  /* 0x0000002011117824 */ /* 0x000fe200078e0210 */
[----:B------:R-:W-:Y:S01]  /*0960*/  LOP3.LUT R115, R52, R33, RZ, 0xfc, !PT ;  /* 0x0000002134737212 */ /* 0x000fe200078efcff */
[----:B------:R-:W-:Y:S01]  /*0970*/  IMAD.SHL.U32 R109, R13, 0x2, RZ ;  /* 0x000000020d6d7824 */ /* 0x000fe200078e00ff */
[----:B------:R-:W-:Y:S01]  /*0980*/  LOP3.LUT R29, R29, R30, RZ, 0xfc, !PT ;  /* 0x0000001e1d1d7212 */ /* 0x000fe200078efcff */
[----:B------:R-:W-:Y:S01]  /*0990*/  IMAD.SHL.U32 R107, R9, 0x2, RZ ;  /* 0x00000002096b7824 */ /* 0x000fe200078e00ff */
[----:B------:R-:W-:Y:S01]  /*09a0*/  LOP3.LUT R104, R69, R28, RZ, 0xfc, !PT ;  /* 0x0000001c45687212 */ /* 0x000fe200078efcff */
[----:B------:R-:W-:-:S04]  /*09b0*/  DEPBAR.LE SB0, 0x0 ;  /* 0x000080000000791a */ /* 0x000fc80000000000 */
[----:B------:R-:W-:Y:S01]  /*09c0*/  BAR.SYNC.DEFER_BLOCKING 0x0 ;  /* 0x0000000000007b1d */ /* 0x000fe20000010000 */
[----:B------:R-:W-:Y:S01]  /*09d0*/  IMAD.SHL.U32 R106, R11, 0x2, RZ ;  /* 0x000000020b6a7824 */ /* 0x000fe200078e00ff */
[-C--:B------:R-:W-:Y:S01]  /*09e0*/  LOP3.LUT R108, R55, R28.reuse, RZ, 0xfc, !PT ;  /* 0x0000001c376c7212 */ /* 0x080fe200078efcff */
[----:B------:R-:W-:Y:S01]  /*09f0*/  IMAD.SHL.U32 R110, R110, 0x2, RZ ;  /* 0x000000026e6e7824 */ /* 0x000fe200078e00ff */
[C---:B------:R-:W-:Y:S01]  /*0a00*/  LOP3.LUT R114, R52.reuse, R69, RZ, 0xfc, !PT ;  /* 0x0000004534727212 */ /* 0x040fe200078efcff */
[----:B------:R-:W-:Y:S01]  /*0a10*/  IMAD.SHL.U32 R105, R17, 0x2, RZ ;  /* 0x0000000211697824 */ /* 0x000fe200078e00ff */
[----:B------:R-:W-:Y:S01]  /*0a20*/  LOP3.LUT R113, R52, R55, RZ, 0xfc, !PT ;  /* 0x0000003734717212 */ /* 0x000fe200078efcff */
[----:B------:R-:W-:Y:S02]  /*0a30*/  IMAD.SHL.U32 R71, R29, 0x20, RZ ;  /* 0x000000201d477824 */ /* 0x000fe400078e00ff */
[----:B------:R-:W-:Y:S02]  /*0a40*/  IMAD.SHL.U32 R115, R115, 0x2, RZ ;  /* 0x0000000273737824 */ /* 0x000fe400078e00ff */
[----:B------:R-:W-:Y:S01]  /*0a50*/  IMAD.SHL.U32 R104, R104, 0x2, RZ ;  /* 0x0000000268687824 */ /* 0x000fe200078e00ff */
[----:B------:R-:W-:Y:S01]  /*0a60*/  LOP3.LUT R116, R71, R28, RZ, 0xfc, !PT ;  /* 0x0000001c47747212 */ /* 0x000fe200078efcff */
[----:B------:R-:W-:Y:S01]  /*0a70*/  IMAD.SHL.U32 R108, R108, 0x2, RZ ;  /* 0x000000026c6c7824 */ /* 0x000fe200078e00ff */
[----:B------:R-:W-:Y:S01]  /*0a80*/  LOP3.LUT R112, R52, R71, RZ, 0xfc, !PT ;  /* 0x0000004734707212 */ /* 0x000fe200078efcff */
[----:B------:R-:W-:-:S02]  /*0a90*/  IMAD.SHL.U32 R114, R114, 0x2, RZ ;  /* 0x0000000272727824 */ /* 0x000fc400078e00ff */
[----:B------:R-:W-:Y:S02]  /*0aa0*/  IMAD.SHL.U32 R116, R116, 0x2, RZ ;  /* 0x0000000274747824 */ /* 0x000fe400078e00ff */
[----:B------:R-:W-:Y:S02]  /*0ab0*/  IMAD.SHL.U32 R113, R113, 0x2, RZ ;  /* 0x0000000271717824 */ /* 0x000fe400078e00ff */
[----:B------:R-:W-:Y:S01]  /*0ac0*/  IMAD.SHL.U32 R112, R112, 0x2, RZ ;  /* 0x0000000270707824 */ /* 0x000fe200078e00ff */
[----:B------:R-:W-:Y:S04]  /*0ad0*/  LDSM.16.M88.4 R16, [R110] ;  /* 0x000000006e10783b */ /* 0x000fe80000000200 */
[----:B------:R-:W2:Y:S04]  /*0ae0*/  LDSM.16.M88.4 R24, [R109+0x2000] ;  /* 0x002000006d18783b */ /* 0x000ea80000000200 */
[----:B-1----:R-:W1:Y:S04]  /*0af0*/  LDSM.16.M88.4 R12, [R107+0x2000] ;  /* 0x002000006b0c783b */ /* 0x002e680000000200 */
[----:B------:R-:W3:Y:S04]  /*0b00*/  LDSM.16.M88.4 R8, [R106+0x2000] ;  /* 0x002000006a08783b */ /* 0x000ee80000000200 */
[----:B------:R-:W4:Y:S04]  /*0b10*/  LDSM.16.M88.4 R80, [R105+0x2000] ;  /* 0x002000006950783b */ /* 0x000f280000000200 */
[----:B------:R-:W3:Y:S04]  /*0b20*/  LDSM.16.M88.4 R40, [R115] ;  /* 0x000000007328783b */ /* 0x000ee80000000200 */
[----:B------:R-:W4:Y:S04]  /*0b30*/  LDSM.16.M88.4 R92, [R104] ;  /* 0x00000000685c783b */ /* 0x000f280000000200 */
[----:B------:R-:W4:Y:S04]  /*0b40*/  LDSM.16.M88.4 R84, [R108] ;  /* 0x000000006c54783b */ /* 0x000f280000000200 */
[----:B------:R-:W4:Y:S04]  /*0b50*/  LDSM.16.M88.4 R88, [R116] ;  /* 0x000000007458783b */ /* 0x000f280000000200 */
[----:B------:R-:W-:Y:S04]  /*0b60*/  LDSM.16.M88.4 R72, [R113] ;  /* 0x000000007148783b */ /* 0x000fe80000000200 */
[----:B------:R-:W-:Y:S01]  /*0b70*/  LDSM.16.M88.4 R96, [R112] ;  /* 0x000000007060783b */ /* 0x000fe20000000200 */
[C---:B--2---:R-:W-:Y:S08]  /*0b80*/  HMMA.16816.F32.BF16 R28, R16.reuse, R24, RZ ;  /* 0x00000018101c723c */ /* 0x044ff000000418ff */
[C---:B-1----:R-:W-:Y:S08]  /*0b90*/  HMMA.16816.F32.BF16 R32, R16.reuse, R12, RZ ;  /* 0x0000000c1020723c */ /* 0x042ff000000418ff */
[C---:B---3--:R-:W-:Y:S08]  /*0ba0*/  HMMA.16816.F32.BF16 R36, R16.reuse, R8, RZ ;  /* 0x000000081024723c */ /* 0x048ff000000418ff */
[----:B----4-:R-:W-:Y:S08]  /*0bb0*/  HMMA.16816.F32.BF16 R16, R16, R80, RZ ;  /* 0x000000501010723c */ /* 0x010ff000000418ff */
[C---:B------:R-:W-:Y:S08]  /*0bc0*/  HMMA.16816.F32.BF16 R28, R40.reuse, R26, R28 ;  /* 0x0000001a281c723c */ /* 0x040ff0000004181c */
[C---:B------:R-:W-:Y:S08]  /*0bd0*/  HMMA.16816.F32.BF16 R32, R40.reuse, R14, R32 ;  /* 0x0000000e2820723c */ /* 0x040ff00000041820 */
[C---:B------:R-:W-:Y:S08]  /*0be0*/  HMMA.16816.F32.BF16 R36, R40.reuse, R10, R36 ;  /* 0x0000000a2824723c */ /* 0x040ff00000041824 */
[----:B------:R-:W-:Y:S07]  /*0bf0*/  HMMA.16816.F32.BF16 R40, R40, R82, R16 ;  /* 0x000000522828723c */ /* 0x000fee0000041810 */
[----:B------:R-:W-:Y:S01]  /*0c00*/  LOP3.LUT R16, R21, 0x3, RZ, 0xc0, !PT ;  /* 0x0000000315107812 */ /* 0x000fe200078ec0ff */
[----:B------:R-:W-:Y:S01]  /*0c10*/  HMMA.16816.F32.BF16 R44, R92, R24, RZ ;  /* 0x000000185c2c723c */ /* 0x000fe200000418ff */
[----:B------:R-:W-:-:S04]  /*0c20*/  IMAD.WIDE R18, R59, 0x2, RZ ;  /* 0x000000023b127825 */ /* 0x000fc800078e02ff */
[----:B------:R-:W-:-:S03]  /*0c30*/  IMAD.WIDE.U32 R16, R16, 0x10, RZ ;  /* 0x0000001010107825 */ /* 0x000fc600078e00ff */
[-C--:B------:R-:W-:Y:S02]  /*0c40*/  HMMA.16816.F32.BF16 R60, R84, R24.reuse, RZ ;  /* 0x00000018543c723c */ /* 0x080fe400000418ff */
[----:B------:R-:W-:Y:S02]  /*0c50*/  LOP3.LUT R124, R16, R18, RZ, 0xfc, !PT ;  /* 0x00000012107c7212 */ /* 0x000fe400078efcff */
[----:B------:R-:W-:Y:S02]  /*0c60*/  LOP3.LUT R18, R17, R19, RZ, 0xfc, !PT ;  /* 0x0000001311127212 */ /* 0x000fe400078efcff */
[----:B------:R-:W-:Y:S02]  /*0c70*/  IADD3 R124, P0, R124, c[0x0][0x168], RZ ;  /* 0x00005a007c7c7a10 */ /* 0x000fe40007f1e0ff */
[----:B------:R-:W-:Y:S02]  /*0c80*/  HMMA.16816.F32.BF16 R76, R88, R24, RZ ;  /* 0x00000018584c723c */ /* 0x000fe400000418ff */
[----:B------:R-:W-:-:S05]  /*0c90*/  IADD3.X R125, R18, c[0x0][0x16c], RZ, P0, !PT ;  /* 0x00005b00127d7a10 */ /* 0x000fca00007fe4ff */
[----:B------:R-:W-:Y:S01]  /*0ca0*/  IMAD.WIDE R24, R23, 0x2, RZ ;  /* 0x0000000217187825 */ /* 0x000fe200078e02ff */
[-C--:B------:R-:W-:Y:S04]  /*0cb0*/  HMMA.16816.F32.BF16 R48, R92, R12.reuse, RZ ;  /* 0x0000000c5c30723c */ /* 0x080fe800000418ff */
[----:B------:R-:W-:Y:S02]  /*0cc0*/  LOP3.LUT R120, R16, R24, RZ, 0xfc, !PT ;  /* 0x0000001810787212 */ /* 0x000fe400078efcff */
[----:B------:R-:W-:Y:S02]  /*0cd0*/  LOP3.LUT R24, R17, R25, RZ, 0xfc, !PT ;  /* 0x0000001911187212 */ /* 0x000fe400078efcff */
[----:B------:R-:W-:Y:S01]  /*0ce0*/  HMMA.16816.F32.BF16 R64, R84, R12, RZ ;  /* 0x0000000c5440723c */ /* 0x000fe200000418ff */
[----:B------:R-:W-:-:S04]  /*0cf0*/  IADD3 R120, P1, R120, c[0x0][0x160], RZ ;  /* 0x0000580078787a10 */ /* 0x000fc80007f3e0ff */
[----:B------:R-:W-:-:S03]  /*0d00*/  IADD3.X R121, R24, c[0x0][0x164], RZ, P1, !PT ;  /* 0x0000590018797a10 */ /* 0x000fc60000ffe4ff */
[----:B------:R-:W-:Y:S07]  /*0d10*/  HMMA.16816.F32.BF16 R20, R88, R12, RZ ;  /* 0x0000000c5814723c */ /* 0x000fee00000418ff */
[----:B------:R-:W-:Y:S01]  /*0d20*/  IMAD.WIDE R12, R53, 0x2, RZ ;  /* 0x00000002350c7825 */ /* 0x000fe200078e02ff */
[----:B------:R-:W-:Y:S04]  /*0d30*/  HMMA.16816.F32.BF16 R68, R84, R8, RZ ;  /* 0x000000085444723c */ /* 0x000fe800000418ff */
[----:B------:R-:W-:-:S02]  /*0d40*/  LOP3.LUT R118, R16, R12, RZ, 0xfc, !PT ;  /* 0x0000000c10767212 */ /* 0x000fc400078efcff */
[----:B------:R-:W-:Y:S01]  /*0d50*/  LOP3.LUT R25, R17, R13, RZ, 0xfc, !PT ;  /* 0x0000000d11197212 */ /* 0x000fe200078efcff */
[----:B------:R-:W-:Y:S01]  /*0d60*/  IMAD.WIDE R12, R57, 0x2, RZ ;  /* 0x00000002390c7825 */ /* 0x000fe200078e02ff */
[----:B------:R-:W-:Y:S01]  /*0d70*/  IADD3 R118, P2, R118, c[0x0][0x160], RZ ;  /* 0x0000580076767a10 */ /* 0x000fe20007f5e0ff */
[----:B------:R-:W1:Y:S01]  /*0d80*/  LDSM.16.M88.4 R56, [R114] ;  /* 0x000000007238783b */ /* 0x000e620000000200 */
[----:B------:R-:W-:Y:S02]  /*0d90*/  HMMA.16816.F32.BF16 R52, R92, R8, RZ ;  /* 0x000000085c34723c */ /* 0x000fe400000418ff */
[----:B------:R-:W-:Y:S02]  /*0da0*/  LOP3.LUT R122, R16, R12, RZ, 0xfc, !PT ;  /* 0x0000000c107a7212 */ /* 0x000fe400078efcff */
[----:B------:R-:W-:Y:S02]  /*0db0*/  LOP3.LUT R12, R17, R13, RZ, 0xfc, !PT ;  /* 0x0000000d110c7212 */ /* 0x000fe400078efcff */
[----:B------:R-:W-:-:S02]  /*0dc0*/  IADD3 R122, P1, R122, c[0x0][0x168], RZ ;  /* 0x00005a007a7a7a10 */ /* 0x000fc40007f3e0ff */
[----:B------:R-:W-:Y:S01]  /*0dd0*/  IADD3.X R119, R25, c[0x0][0x164], RZ, P2, !PT ;  /* 0x0000590019777a10 */ /* 0x000fe200017fe4ff */
[----:B------:R-:W-:Y:S01]  /*0de0*/  BAR.SYNC.DEFER_BLOCKING 0x0 ;  /* 0x0000000000007b1d */ /* 0x000fe20000010000 */
[----:B------:R-:W-:Y:S01]  /*0df0*/  IADD3.X R123, R12, c[0x0][0x16c], RZ, P1, !PT ;  /* 0x00005b000c7b7a10 */ /* 0x000fe20000ffe4ff */
[----:B------:R-:W-:Y:S08]  /*0e00*/  HMMA.16816.F32.BF16 R16, R88, R8, RZ ;  /* 0x000000085810723c */ /* 0x000ff000000418ff */
[-C--:B------:R-:W-:Y:S08]  /*0e10*/  HMMA.16816.F32.BF16 R92, R92, R80.reuse, RZ ;  /* 0x000000505c5c723c */ /* 0x080ff000000418ff */
[-C--:B------:R-:W-:Y:S01]  /*0e20*/  HMMA.16816.F32.BF16 R84, R84, R80.reuse, RZ ;  /* 0x000000505454723c */ /* 0x080fe200000418ff */
[----:B------:R-:W-:Y:S01]  /*0e30*/  @!PT LDS RZ, [RZ] ;  /* 0x00000000fffff984 */ /* 0x000fe20000000800 */
[----:B------:R-:W-:Y:S01]  /*0e40*/  @!PT LDS RZ, [RZ] ;  /* 0x00000000fffff984 */ /* 0x000fe20000000800 */
[----:B------:R-:W-:Y:S01]  /*0e50*/  @!PT LDS RZ, [RZ] ;  /* 0x00000000fffff984 */ /* 0x000fe20000000800 */
[----:B------:R2:W-:Y:S07]  /*0e60*/  LDGSTS.E.BYPASS.128 [R5], [R118.64+0x40] ;  /* 0x0000004076057fae */ /* 0x0005ee000b901c44 */
[----:B------:R-:W-:Y:S01]  /*0e70*/  HMMA.16816.F32.BF16 R88, R88, R80, RZ ;  /* 0x000000505858723c */ /* 0x000fe200000418ff */
[----:B------:R2:W-:Y:S04]  /*0e80*/  LDGSTS.E.BYPASS.128 [R5+0x1000], [R120.64+0x40] ;  /* 0x0100004078057fae */ /* 0x0005e8000b901c44 */
[----:B------:R-:W0:Y:S03]  /*0e90*/  LDGDEPBAR ;  /* 0x00000000000079af */ /* 0x000e260000000000 */
[C---:B-1----:R-:W-:Y:S01]  /*0ea0*/  HMMA.16816.F32.BF16 R44, R56.reuse, R26, R44 ;  /* 0x0000001a382c723c */ /* 0x042fe2000004182c */
[----:B------:R2:W-:Y:S04]  /*0eb0*/  LDGSTS.E.BYPASS.128 [R5+0x2000], [R122.64+0x40] ;  /* 0x020000407a057fae */ /* 0x0005e8000b901c44 */
[----:B------:R2:W-:Y:S03]  /*0ec0*/  LDGSTS.E.BYPASS.128 [R5+0x3000], [R124.64+0x40] ;  /* 0x030000407c057fae */ /* 0x0005e6000b901c44 */
[C---:B------:R-:W-:Y:S01]  /*0ed0*/  HMMA.16816.F32.BF16 R48, R56.reuse, R14, R48 ;  /* 0x0000000e3830723c */ /* 0x040fe20000041830 */
[----:B------:R-:W0:Y:S07]  /*0ee0*/  LDGDEPBAR ;  /* 0x00000000000079af */ /* 0x000e2e0000000000 */
[----:B------:R-:W-:Y:S08]  /*0ef0*/  HMMA.16816.F32.BF16 R52, R56, R10, R52 ;  /* 0x0000000a3834723c */ /* 0x000ff00000041834 */
[C---:B------:R-:W-:Y:S08]  /*0f00*/  HMMA.16816.F32.BF16 R60, R72.reuse, R26, R60 ;  /* 0x0000001a483c723c */ /* 0x040ff0000004183c */
[----:B------:R-:W-:Y:S01]  /*0f10*/  HMMA.16816.F32.BF16 R64, R72, R14, R64 ;  /* 0x0000000e4840723c */ /* 0x000fe20000041840 */
[----:B------:R-:W-:-:S04]  /*0f20*/  DEPBAR.LE SB0, 0x0 ;  /* 0x000080000000791a */ /* 0x000fc80000000000 */
[----:B------:R-:W-:Y:S03]  /*0f30*/  BAR.SYNC.DEFER_BLOCKING 0x0 ;  /* 0x0000000000007b1d */ /* 0x000fe60000010000 */
[----:B------:R-:W-:Y:S08]  /*0f40*/  HMMA.16816.F32.BF16 R68, R72, R10, R68 ;  /* 0x0000000a4844723c */ /* 0x000ff00000041844 */
[-C--:B------:R-:W-:Y:S08]  /*0f50*/  HMMA.16816.F32.BF16 R56, R56, R82.reuse, R92 ;  /* 0x000000523838723c */ /* 0x080ff0000004185c */
[----:B------:R-:W-:Y:S01]  /*0f60*/  HMMA.16816.F32.BF16 R72, R72, R82, R84 ;  /* 0x000000524848723c */ /* 0x000fe20000041854 */
[----:B------:R-:W-:Y:S07]  /*0f70*/  LDSM.16.M88.4 R92, [R110] ;  /* 0x000000006e5c783b */ /* 0x000fee0000000200 */
[C---:B------:R-:W-:Y:S01]  /*0f80*/  HMMA.16816.F32.BF16 R24, R96.reuse, R26, R76 ;  /* 0x0000001a6018723c */ /* 0x040fe2000004184c */
[----:B------:R-:W1:Y:S04]  /*0f90*/  LDSM.16.M88.4 R76, [R109+0x2000] ;  /* 0x002000006d4c783b */ /* 0x000e680000000200 */
[----:B------:R-:W-:Y:S03]  /*0fa0*/  LDSM.16.M88.4 R84, [R105+0x2000] ;  /* 0x002000006954783b */ /* 0x000fe60000000200 */
[C---:B------:R-:W-:Y:S01]  /*0fb0*/  HMMA.16816.F32.BF16 R12, R96.reuse, R14, R20 ;  /* 0x0000000e600c723c */ /* 0x040fe20000041814 */
[----:B------:R-:W3:Y:S04]  /*0fc0*/  LDSM.16.M88.4 R20, [R107+0x2000] ;  /* 0x002000006b14783b */ /* 0x000ee80000000200 */
[----:B------:R-:W-:Y:S03]  /*0fd0*/  LDSM.16.M88.4 R100, [R115] ;  /* 0x000000007364783b */ /* 0x000fe60000000200 */
[C---:B------:R-:W-:Y:S01]  /*0fe0*/  HMMA.16816.F32.BF16 R8, R96.reuse, R10, R16 ;  /* 0x0000000a6008723c */ /* 0x040fe20000041810 */
[----:B------:R-:W4:Y:S07]  /*0ff0*/  LDSM.16.M88.4 R16, [R106+0x2000] ;  /* 0x002000006a10783b */ /* 0x000f2e0000000200 */
[----:B------:R-:W-:Y:S01]  /*1000*/  HMMA.16816.F32.BF16 R88, R96, R82, R88 ;  /* 0x000000526058723c */ /* 0x000fe20000041858 */
[----:B------:R-:W2:Y:S04]  /*1010*/  LDSM.16.M88.4 R80, [R104] ;  /* 0x000000006850783b */ /* 0x000ea80000000200 */
[----:B------:R-:W-:Y:S03]  /*1020*/  LDSM.16.M88.4 R96, [R112] ;  /* 0x000000007060783b */ /* 0x000fe60000000200 */
[C---:B-1----:R-:W-:Y:S08]  /*1030*/  HMMA.16816.F32.BF16 R28, R92.reuse, R76, R28 ;  /* 0x0000004c5c1c723c */ /* 0x042ff0000004181c */
[C---:B---3--:R-:W-:Y:S08]  /*1040*/  HMMA.16816.F32.BF16 R32, R92.reuse, R20, R32 ;  /* 0x000000145c20723c */ /* 0x048ff00000041820 */
[C---:B----4-:R-:W-:Y:S08]  /*1050*/  HMMA.16816.F32.BF16 R36, R92.reuse, R16, R36 ;  /* 0x000000105c24723c */ /* 0x050ff00000041824 */
[----:B------:R-:W-:Y:S01]  /*1060*/  HMMA.16816.F32.BF16 R40, R92, R84, R40 ;  /* 0x000000545c28723c */ /* 0x000fe20000041828 */
[----:B------:R-:W1:Y:S07]  /*1070*/  LDSM.16.M88.4 R92, [R108] ;  /* 0x000000006c5c783b */ /* 0x000e6e0000000200 */
[C---:B--2---:R-:W-:Y:S08]  /*1080*/  HMMA.16816.F32.BF16 R44, R80.reuse, R76, R44 ;  /* 0x0000004c502c723c */ /* 0x044ff0000004182c */
[C---:B------:R-:W-:Y:S08]  /*1090*/  HMMA.16816.F32.BF16 R48, R80.reuse, R20, R48 ;  /* 0x000000145030723c */ /* 0x040ff00000041830 */
[C---:B------:R-:W-:Y:S08]  /*10a0*/  HMMA.16816.F32.BF16 R52, R80.reuse, R16, R52 ;  /* 0x000000105034723c */ /* 0x040ff00000041834 */
[----:B------:R-:W-:Y:S01]  /*10b0*/  HMMA.16816.F32.BF16 R56, R80, R84, R56 ;  /* 0x000000545038723c */ /* 0x000fe20000041838 */
[----:B------:R-:W2:Y:S07]  /*10c0*/  LDSM.16.M88.4 R80, [R116] ;  /* 0x000000007450783b */ /* 0x000eae0000000200 */
[----:B------:R-:W-:Y:S08]  /*10d0*/  HMMA.16816.F32.BF16 R28, R100, R78, R28 ;  /* 0x0000004e641c723c */ /* 0x000ff0000004181c */
[C---:B-1----:R-:W-:Y:S08]  /*10e0*/  HMMA.16816.F32.BF16 R60, R92.reuse, R76, R60 ;  /* 0x0000004c5c3c723c */ /* 0x042ff0000004183c */
[C---:B------:R-:W-:Y:S08]  /*10f0*/  HMMA.16816.F32.BF16 R64, R92.reuse, R20, R64 ;  /* 0x000000145c40723c */ /* 0x040ff00000041840 */
[C---:B------:R-:W-:Y:S08]  /*1100*/  HMMA.16816.F32.BF16 R68, R92.reuse, R16, R68 ;  /* 0x000000105c44723c */ /* 0x040ff00000041844 */
[----:B------:R-:W-:Y:S01]  /*1110*/  HMMA.16816.F32.BF16 R72, R92, R84, R72 ;  /* 0x000000545c48723c */ /* 0x000fe20000041848 */
[----:B------:R-:W1:Y:S07]  /*1120*/  LDSM.16.M88.4 R92, [R114] ;  /* 0x00000000725c783b */ /* 0x000e6e0000000200 */
[C---:B--2---:R-:W-:Y:S08]  /*1130*/  HMMA.16816.F32.BF16 R24, R80.reuse, R76, R24 ;  /* 0x0000004c5018723c */ /* 0x044ff00000041818 */
[C---:B------:R-:W-:Y:S08]  /*1140*/  HMMA.16816.F32.BF16 R12, R80.reuse, R20, R12 ;  /* 0x00000014500c723c */ /* 0x040ff0000004180c */
[C---:B------:R-:W-:Y:S08]  /*1150*/  HMMA.16816.F32.BF16 R8, R80.reuse, R16, R8 ;  /* 0x000000105008723c */ /* 0x040ff00000041808 */
[----:B------:R-:W-:Y:S01]  /*1160*/  HMMA.16816.F32.BF16 R88, R80, R84, R88 ;  /* 0x000000545058723c */ /* 0x000fe20000041858 */
[----:B------:R-:W2:Y:S04]  /*1170*/  LDSM.16.M88.4 R80, [R113] ;  /* 0x000000007150783b */ /* 0x000ea80000000200 */
[----:B------:R-:W-:Y:S03]  /*1180*/  BAR.SYNC.DEFER_BLOCKING 0x0 ;  /* 0x0000000000007b1d */ /* 0x000fe60000010000 */
[C---:B------:R-:W-:Y:S08]  /*1190*/  HMMA.16816.F32.BF16 R32, R100.reuse, R22, R32 ;  /* 0x000000166420723c */ /* 0x040ff00000041820 */
[C---:B------:R-:W-:Y:S08]  /*11a0*/  HMMA.16816.F32.BF16 R36, R100.reuse, R18, R36 ;  /* 0x000000126424723c */ /* 0x040ff00000041824 */
[----:B------:R-:W-:Y:S01]  /*11b0*/  HMMA.16816.F32.BF16 R40, R100, R86, R40 ;  /* 0x000000566428723c */ /* 0x000fe20000041828 */
[----:B------:R-:W-:Y:S01]  /*11c0*/  @!PT LDS RZ, [RZ] ;  /* 0x00000000fffff984 */ /* 0x000fe20000000800 */
[----:B------:R-:W-:Y:S01]  /*11d0*/  @!PT LDS RZ, [RZ] ;  /* 0x00000000fffff984 */ /* 0x000fe20000000800 */
[----:B------:R-:W-:Y:S01]  /*11e0*/  @!PT LDS RZ, [RZ] ;  /* 0x00000000fffff984 */ /* 0x000fe20000000800 */
[----:B------:R3:W-:Y:S07]  /*11f0*/  LDGSTS.E.BYPASS.128 [R5], [R118.64+0x80] ;  /* 0x0000008076057fae */ /* 0x0007ee000b901c44 */
[C---:B-1----:R-:W-:Y:S01]  /*1200*/  HMMA.16816.F32.BF16 R44, R92.reuse, R78, R44 ;  /* 0x0000004e5c2c723c */ /* 0x042fe2000004182c */
[----:B------:R3:W-:Y:S04]  /*1210*/  LDGSTS.E.BYPASS.128 [R5+0x1000], [R120.64+0x80] ;  /* 0x0100008078057fae */ /* 0x0007e8000b901c44 */
[----:B------:R-:W0:Y:S03]  /*1220*/  LDGDEPBAR ;  /* 0x00000000000079af */ /* 0x000e260000000000 */
[C---:B------:R-:W-:Y:S01]  /*1230*/  HMMA.16816.F32.BF16 R48, R92.reuse, R22, R48 ;  /* 0x000000165c30723c */ /* 0x040fe20000041830 */
[----:B------:R3:W-:Y:S04]  /*1240*/  LDGSTS.E.BYPASS.128 [R5+0x2000], [R122.64+0x80] ;  /* 0x020000807a057fae */ /* 0x0007e8000b901c44 */
[----:B------:R3:W-:Y:S03]  /*1250*/  LDGSTS.E.BYPASS.128 [R5+0x3000], [R124.64+0x80] ;  /* 0x030000807c057fae */ /* 0x0007e6000b901c44 */
[C---:B------:R-:W-:Y:S01]  /*1260*/  HMMA.16816.F32.BF16 R52, R92.reuse, R18, R52 ;  /* 0x000000125c34723c */ /* 0x040fe20000041834 */
[----:B------:R-:W0:Y:S07]  /*1270*/  LDGDEPBAR ;  /* 0x00000000000079af */ /* 0x000e2e0000000000 */
[----:B------:R-:W-:Y:S08]  /*1280*/  HMMA.16816.F32.BF16 R56, R92, R86, R56 ;  /* 0x000000565c38723c */ /* 0x000ff00000041838 */
[C---:B--2---:R-:W-:Y:S08]  /*1290*/  HMMA.16816.F32.BF16 R60, R80.reuse, R78, R60 ;  /* 0x0000004e503c723c */ /* 0x044ff0000004183c */
[----:B------:R-:W-:Y:S01]  /*12a0*/  HMMA.16816.F32.BF16 R64, R80, R22, R64 ;  /* 0x000000165040723c */ /* 0x000fe20000041840 */
[----:B------:R-:W-:-:S04]  /*12b0*/  DEPBAR.LE SB0, 0x0 ;  /* 0x000080000000791a */ /* 0x000fc80000000000 */
[----:B------:R-:W-:Y:S03]  /*12c0*/  BAR.SYNC.DEFER_BLOCKING 0x0 ;  /* 0x0000000000007b1d */ /* 0x000fe60000010000 */
[C---:B------:R-:W-:Y:S08]  /*12d0*/  HMMA.16816.F32.BF16 R68, R80.reuse, R18, R68 ;  /* 0x000000125044723c */ /* 0x040ff00000041844 */
[----:B------:R-:W-:Y:S08]  /*12e0*/  HMMA.16816.F32.BF16 R72, R80, R86, R72 ;  /* 0x000000565048723c */ /* 0x000ff00000041848 */
[C---:B------:R-:W-:Y:S01]  /*12f0*/  HMMA.16816.F32.BF16 R76, R96.reuse, R78, R24 ;  /* 0x0000004e604c723c */ /* 0x040fe20000041818 */
[----:B------:R-:W-:Y:S07]  /*1300*/  LDSM.16.M88.4 R92, [R110] ;  /* 0x000000006e5c783b */ /* 0x000fee0000000200 */
[C---:B------:R-:W-:Y:S01]  /*1310*/  HMMA.16816.F32.BF16 R20, R96.reuse, R22, R12 ;  /* 0x000000166014723c */ /* 0x040fe2000004180c */
[----:B------:R-:W1:Y:S04]  /*1320*/  LDSM.16.M88.4 R24, [R109+0x2000] ;  /* 0x002000006d18783b */ /* 0x000e680000000200 */
[----:B------:R-:W2:Y:S03]  /*1330*/  LDSM.16.M88.4 R12, [R107+0x2000] ;  /* 0x002000006b0c783b */ /* 0x000ea60000000200 */
[C---:B------:R-:W-:Y:S01]  /*1340*/  HMMA.16816.F32.BF16 R16, R96.reuse, R18, R8 ;  /* 0x000000126010723c */ /* 0x040fe20000041808 */
[----:B------:R-:W4:Y:S04]  /*1350*/  LDSM.16.M88.4 R8, [R106+0x2000] ;  /* 0x002000006a08783b */ /* 0x000f280000000200 */
[----:B------:R-:W3:Y:S03]  /*1360*/  LDSM.16.M88.4 R80, [R105+0x2000] ;  /* 0x002000006950783b */ /* 0x000ee60000000200 */
[----:B------:R-:W-:Y:S01]  /*1370*/  HMMA.16816.F32.BF16 R84, R96, R86, R88 ;  /* 0x000000566054723c */ /* 0x000fe20000041858 */
[----:B------:R-:W3:Y:S04]  /*1380*/  LDSM.16.M88.4 R88, [R104] ;  /* 0x000000006858783b */ /* 0x000ee80000000200 */
[----:B------:R-:W3:Y:S04]  /*1390*/  LDSM.16.M88.4 R100, [R115] ;  /* 0x000000007364783b */ /* 0x000ee80000000200 */
[----:B------:R-:W-:Y:S01]  /*13a0*/  LDSM.16.M88.4 R96, [R112] ;  /* 0x000000007060783b */ /* 0x000fe20000000200 */
[C---:B-1----:R-:W-:Y:S08]  /*13b0*/  HMMA.16816.F32.BF16 R28, R92.reuse, R24, R28 ;  /* 0x000000185c1c723c */ /* 0x042ff0000004181c */
[C---:B--2---:R-:W-:Y:S08]  /*13c0*/  HMMA.16816.F32.BF16 R32, R92.reuse, R12, R32 ;  /* 0x0000000c5c20723c */ /* 0x044ff00000041820 */
[C---:B----4-:R-:W-:Y:S08]  /*13d0*/  HMMA.16816.F32.BF16 R36, R92.reuse, R8, R36 ;  /* 0x000000085c24723c */ /* 0x050ff00000041824 */
[----:B---3--:R-:W-:Y:S01]  /*13e0*/  HMMA.16816.F32.BF16 R40, R92, R80, R40 ;  /* 0x000000505c28723c */ /* 0x008fe20000041828 */
[----:B------:R-:W1:Y:S07]  /*13f0*/  LDSM.16.M88.4 R92, [R108] ;  /* 0x000000006c5c783b */ /* 0x000e6e0000000200 */
[C---:B------:R-:W-:Y:S08]  /*1400*/  HMMA.16816.F32.BF16 R44, R88.reuse, R24, R44 ;  /* 0x00000018582c723c */ /* 0x040ff0000004182c */
        /* <DEDUP_REMOVED lines=1143> */
[C---:B------:R-:W-:Y:S01]  /*5b80*/  HMMA.16816.F32.BF16 R44, R96.reuse, R78, R44 ;  /* 0x0000004e602c723c */ /* 0x040fe2000004182c */
        /* <DEDUP_REMOVED lines=8> */
[C---:B-1----:R-:W-:Y:S08]  /*5c10*/  HMMA.16816.F32.BF16 R60, R92.reuse, R78, R60 ;  /* 0x0000004e5c3c723c */ /* 0x042ff0000004183c */
[----:B------:R-:W-:Y:S01]  /*5c20*/  HMMA.16816.F32.BF16 R64, R92, R82, R64 ;  /* 0x000000525c40723c */ /* 0x000fe20000041840 */
[----:B------:R-:W-:-:S04]  /*5c30*/  DEPBAR.LE SB0, 0x0 ;  /* 0x000080000000791a */ /* 0x000fc80000000000 */
[----:B------:R-:W-:Y:S03]  /*5c40*/  BAR.SYNC.DEFER_BLOCKING 0x0 ;  /* 0x0000000000007b1d */ /* 0x000fe60000010000 */
[C---:B------:R-:W-:Y:S08]  /*5c50*/  HMMA.16816.F32.BF16 R68, R92.reuse, R10, R68 ;  /* 0x0000000a5c44723c */ /* 0x040ff00000041844 */
[----:B------:R-:W-:Y:S08]  /*5c60*/  HMMA.16816.F32.BF16 R72, R92, R14, R72 ;  /* 0x0000000e5c48723c */ /* 0x000ff00000041848 */
[C---:B--2---:R-:W-:Y:S01]  /*5c70*/  HMMA.16816.F32.BF16 R76, R24.reuse, R78, R88 ;  /* 0x0000004e184c723c */ /* 0x044fe20000041858 */
[----:B------:R-:W-:Y:S07]  /*5c80*/  LDSM.16.M88.4 R92, [R107+0x2000] ;  /* 0x002000006b5c783b */ /* 0x000fee0000000200 */
[C---:B------:R-:W-:Y:S01]  /*5c90*/  HMMA.16816.F32.BF16 R80, R24.reuse, R82, R84 ;  /* 0x000000521850723c */ /* 0x040fe20000041854 */
[----:B------:R-:W-:Y:S04]  /*5ca0*/  LDSM.16.M88.4 R96, [R106+0x2000] ;  /* 0x002000006a60783b */ /* 0x000fe80000000200 */
[----:B------:R-:W-:Y:S03]  /*5cb0*/  LDSM.16.M88.4 R100, [R105+0x2000] ;  /* 0x002000006964783b */ /* 0x000fe60000000200 */
[C---:B------:R-:W-:Y:S01]  /*5cc0*/  HMMA.16816.F32.BF16 R16, R24.reuse, R10, R16 ;  /* 0x0000000a1810723c */ /* 0x040fe20000041810 */
[----:B------:R-:W1:Y:S04]  /*5cd0*/  LDSM.16.M88.4 R84, [R110] ;  /* 0x000000006e54783b */ /* 0x000e680000000200 */
[----:B------:R-:W2:Y:S03]  /*5ce0*/  LDSM.16.M88.4 R88, [R109+0x2000] ;  /* 0x002000006d58783b */ /* 0x000ea60000000200 */
[----:B------:R-:W-:Y:S01]  /*5cf0*/  HMMA.16816.F32.BF16 R20, R24, R14, R20 ;  /* 0x0000000e1814723c */ /* 0x000fe20000041814 */
[----:B------:R-:W4:Y:S04]  /*5d00*/  LDSM.16.M88.4 R104, [R104] ;  /* 0x000000006868783b */ /* 0x000f280000000200 */
[----:B------:R-:W3:Y:S04]  /*5d10*/  LDSM.16.M88.4 R108, [R108] ;  /* 0x000000006c6c783b */ /* 0x000ee80000000200 */
[----:B------:R-:W3:Y:S04]  /*5d20*/  LDSM.16.M88.4 R8, [R116] ;  /* 0x000000007408783b */ /* 0x000ee80000000200 */
[----:B------:R-:W3:Y:S04]  /*5d30*/  LDSM.16.M88.4 R24, [R115] ;  /* 0x000000007318783b */ /* 0x000ee80000000200 */
[----:B------:R-:W3:Y:S01]  /*5d40*/  LDSM.16.M88.4 R12, [R114] ;  /* 0x00000000720c783b */ /* 0x000ee20000000200 */
[C---:B-1----:R-:W-:Y:S08]  /*5d50*/  HMMA.16816.F32.BF16 R32, R84.reuse, R92, R32 ;  /* 0x0000005c5420723c */ /* 0x042ff00000041820 */
[C---:B--2---:R-:W-:Y:S08]  /*5d60*/  HMMA.16816.F32.BF16 R28, R84.reuse, R88, R28 ;  /* 0x00000058541c723c */ /* 0x044ff0000004181c */
[C---:B------:R-:W-:Y:S08]  /*5d70*/  HMMA.16816.F32.BF16 R36, R84.reuse, R96, R36 ;  /* 0x000000605424723c */ /* 0x040ff00000041824 */
[----:B------:R-:W-:Y:S01]  /*5d80*/  HMMA.16816.F32.BF16 R40, R84, R100, R40 ;  /* 0x000000645428723c */ /* 0x000fe20000041828 */
[----:B------:R-:W1:Y:S07]  /*5d90*/  LDSM.16.M88.4 R84, [R112] ;  /* 0x000000007054783b */ /* 0x000e6e0000000200 */
[C---:B----4-:R-:W-:Y:S08]  /*5da0*/  HMMA.16816.F32.BF16 R44, R104.reuse, R88, R44 ;  /* 0x00000058682c723c */ /* 0x050ff0000004182c */
[C---:B------:R-:W-:Y:S08]  /*5db0*/  HMMA.16816.F32.BF16 R48, R104.reuse, R92, R48 ;  /* 0x0000005c6830723c */ /* 0x040ff00000041830 */
[C---:B------:R-:W-:Y:S08]  /*5dc0*/  HMMA.16816.F32.BF16 R52, R104.reuse, R96, R52 ;  /* 0x000000606834723c */ /* 0x040ff00000041834 */
[----:B------:R-:W-:Y:S01]  /*5dd0*/  HMMA.16816.F32.BF16 R56, R104, R100, R56 ;  /* 0x000000646838723c */ /* 0x000fe20000041838 */
[----:B------:R-:W2:Y:S04]  /*5de0*/  LDSM.16.M88.4 R104, [R113] ;  /* 0x000000007168783b */ /* 0x000ea80000000200 */
[----:B------:R-:W-:Y:S03]  /*5df0*/  BAR.SYNC.DEFER_BLOCKING 0x0 ;  /* 0x0000000000007b1d */ /* 0x000fe60000010000 */
[-C--:B---3--:R-:W-:Y:S08]  /*5e00*/  HMMA.16816.F32.BF16 R60, R108, R88.reuse, R60 ;  /* 0x000000586c3c723c */ /* 0x088ff0000004183c */
[C---:B------:R-:W-:Y:S01]  /*5e10*/  HMMA.16816.F32.BF16 R76, R8.reuse, R88, R76 ;  /* 0x00000058084c723c */ /* 0x040fe2000004184c */
[----:B------:R-:W3:Y:S07]  /*5e20*/  S2R R88, SR_TID.X ;  /* 0x0000000000587919 */ /* 0x000eee0000002100 */
[C---:B------:R-:W-:Y:S01]  /*5e30*/  HMMA.16816.F32.BF16 R80, R8.reuse, R92, R80 ;  /* 0x0000005c0850723c */ /* 0x040fe20000041850 */
[----:B------:R-:W-:Y:S01]  /*5e40*/  @!PT LDS RZ, [RZ] ;  /* 0x00000000fffff984 */ /* 0x000fe20000000800 */
[----:B------:R-:W-:Y:S01]  /*5e50*/  @!PT LDS RZ, [RZ] ;  /* 0x00000000fffff984 */ /* 0x000fe20000000800 */
[----:B------:R-:W-:Y:S01]  /*5e60*/  @!PT LDS RZ, [RZ] ;  /* 0x00000000fffff984 */ /* 0x000fe20000000800 */
[----:B------:R4:W-:Y:S07]  /*5e70*/  LDGSTS.E.BYPASS.128 [R5], [R118.64+0x600], !PT ;  /* 0x0000060076057fae */ /* 0x0009ee000f901c44 */
[C---:B------:R-:W-:Y:S01]  /*5e80*/  HMMA.16816.F32.BF16 R16, R8.reuse, R96, R16 ;  /* 0x000000600810723c */ /* 0x040fe20000041810 */
[----:B------:R4:W-:Y:S04]  /*5e90*/  LDGSTS.E.BYPASS.128 [R5+0x1000], [R120.64+0x600], !PT ;  /* 0x0100060078057fae */ /* 0x0009e8000f901c44 */
[----:B------:R-:W0:Y:S03]  /*5ea0*/  LDGDEPBAR ;  /* 0x00000000000079af */ /* 0x000e260000000000 */
[----:B------:R-:W-:Y:S01]  /*5eb0*/  HMMA.16816.F32.BF16 R20, R8, R100, R20 ;  /* 0x000000640814723c */ /* 0x000fe20000041814 */
[----:B------:R4:W-:Y:S04]  /*5ec0*/  LDGSTS.E.BYPASS.128 [R5+0x2000], [R122.64+0x600], !PT ;  /* 0x020006007a057fae */ /* 0x0009e8000f901c44 */
[----:B------:R4:W-:Y:S02]  /*5ed0*/  LDGSTS.E.BYPASS.128 [R5+0x3000], [R124.64+0x600], !PT ;  /* 0x030006007c057fae */ /* 0x0009e4000f901c44 */
[C---:B---3--:R-:W-:Y:S01]  /*5ee0*/  IMAD.SHL.U32 R9, R88.reuse, 0x20, RZ ;  /* 0x0000002058097824 */ /* 0x048fe200078e00ff */
[----:B------:R-:W-:Y:S01]  /*5ef0*/  HMMA.16816.F32.BF16 R28, R24, R90, R28 ;  /* 0x0000005a181c723c */ /* 0x000fe2000004181c */
[----:B------:R-:W0:Y:S01]  /*5f00*/  LDGDEPBAR ;  /* 0x00000000000079af */ /* 0x000e220000000000 */
[----:B------:R-:W-:-:S02]  /*5f10*/  IMAD.SHL.U32 R8, R88, 0x2, RZ ;  /* 0x0000000258087824 */ /* 0x000fc400078e00ff */
[----:B------:R-:W-:-:S04]  /*5f20*/  LOP3.LUT R9, R9, 0x180, RZ, 0xc0, !PT ;  /* 0x0000018009097812 */ /* 0x000fc800078ec0ff */
[----:B------:R-:W-:Y:S01]  /*5f30*/  LOP3.LUT R9, R9, 0x6, R8, 0xf8, !PT ;  /* 0x0000000609097812 */ /* 0x000fe200078ef808 */
[----:B------:R-:W-:Y:S01]  /*5f40*/  HMMA.16816.F32.BF16 R32, R24, R94, R32 ;  /* 0x0000005e1820723c */ /* 0x000fe20000041820 */
[----:B------:R-:W-:-:S03]  /*5f50*/  SHF.R.U32.HI R8, RZ, 0x3, R2 ;  /* 0x00000003ff087819 */ /* 0x000fc60000011602 */
[----:B------:R-:W-:Y:S01]  /*5f60*/  IMAD R9, R6, 0x20, R9 ;  /* 0x0000002006097824 */ /* 0x000fe200078e0209 */
[----:B------:R-:W-:Y:S02]  /*5f70*/  LOP3.LUT R6, R2, 0x7f8, RZ, 0xc0, !PT ;  /* 0x000007f802067812 */ /* 0x000fe400078ec0ff */
[----:B------:R-:W-:Y:S01]  /*5f80*/  LOP3.LUT R2, R3, 0x78, R2, 0xf8, !PT ;  /* 0x0000007803027812 */ /* 0x000fe200078ef802 */
[----:B------:R-:W-:Y:S01]  /*5f90*/  HMMA.16816.F32.BF16 R36, R24, R98, R36 ;  /* 0x000000621824723c */ /* 0x000fe20000041824 */
[----:B------:R-:W-:Y:S01]  /*5fa0*/  IMAD R9, R4, 0x10, R9 ;  /* 0x0000001004097824 */ /* 0x000fe200078e0209 */
[----:B------:R-:W-:Y:S02]  /*5fb0*/  LOP3.LUT R10, R6, 0x800, RZ, 0xfc, !PT ;  /* 0x00000800060a7812 */ /* 0x000fe400078efcff */
[----:B------:R-:W-:Y:S02]  /*5fc0*/  ISETP.GE.AND P0, PT, R2, 0xc00, PT ;  /* 0x00000c000200780c */ /* 0x000fe40003f06270 */
[----:B------:R-:W-:Y:S01]  /*5fd0*/  IADD3 R4, R9, 0x400, RZ ;  /* 0x0000040009047810 */ /* 0x000fe20007ffe0ff */
[----:B------:R-:W-:-:S04]  /*5fe0*/  DEPBAR.LE SB0, 0x0 ;  /* 0x000080000000791a */ /* 0x000fc80000000000 */
[----:B------:R-:W-:Y:S01]  /*5ff0*/  HMMA.16816.F32.BF16 R40, R24, R102, R40 ;  /* 0x000000661828723c */ /* 0x000fe20000041828 */
[----:B------:R-:W-:Y:S02]  /*6000*/  SHF.R.U32.HI R10, RZ, 0x3, R10 ;  /* 0x00000003ff0a7819 */ /* 0x000fe4000001160a */
[----:B------:R-:W-:Y:S02]  /*6010*/  LOP3.LUT R0, R9, 0x18, R0, 0xf8, !PT ;  /* 0x0000001809007812 */ /* 0x000fe400078ef800 */
[----:B------:R-:W-:Y:S02]  /*6020*/  SHF.R.U32.HI R4, RZ, 0x3, R4 ;  /* 0x00000003ff047819 */ /* 0x000fe40000011604 */
[----:B------:R-:W-:Y:S01]  /*6030*/  SHF.R.U32.HI R26, RZ, 0x4, R88 ;  /* 0x00000004ff1a7819 */ /* 0x000fe20000011658 */
[----:B------:R-:W-:Y:S01]  /*6040*/  HMMA.16816.F32.BF16 R44, R12, R90, R44 ;  /* 0x0000005a0c2c723c */ /* 0x000fe2000004182c */
[----:B------:R-:W-:Y:S01]  /*6050*/  IMAD.SHL.U32 R24, R0, 0x2, RZ ;  /* 0x0000000200187824 */ /* 0x000fe200078e00ff */
[----:B------:R-:W-:-:S03]  /*6060*/  LOP3.LUT R11, R4, 0x1f0, RZ, 0xc0, !PT ;  /* 0x000001f0040b7812 */ /* 0x000fc600078ec0ff */
[----:B------:R-:W-:Y:S02]  /*6070*/  F2FP.BF16.PACK_AB R37, R37, R36 ;  /* 0x000000242525723e */ /* 0x000fe400000010ff */
[----:B------:R-:W-:Y:S01]  /*6080*/  F2FP.BF16.PACK_AB R39, R39, R38 ;  /* 0x000000262727723e */ /* 0x000fe200000010ff */
[----:B------:R-:W-:Y:S01]  /*6090*/  HMMA.16816.F32.BF16 R48, R12, R94, R48 ;  /* 0x0000005e0c30723c */ /* 0x000fe20000041830 */
[----:B------:R-:W-:Y:S02]  /*60a0*/  SGXT.U32 R26, R26, 0x4 ;  /* 0x000000041a1a781a */ /* 0x000fe40000000000 */
[----:B------:R-:W-:Y:S02]  /*60b0*/  ISETP.LT.AND P1, PT, R7, RZ, !P0 ;  /* 0x000000ff0700720c */ /* 0x000fe40004721270 */
[----:B------:R-:W-:-:S03]  /*60c0*/  LOP3.LUT R3, R26, R7, RZ, 0xfc, !PT ;  /* 0x000000071a037212 */ /* 0x000fc600078efcff */
[C---:B------:R-:W-:Y:S01]  /*60d0*/  HMMA.16816.F32.BF16 R52, R12.reuse, R98, R52 ;  /* 0x000000620c34723c */ /* 0x040fe20000041834 */
[----:B------:R-:W-:Y:S02]  /*60e0*/  F2FP.BF16.PACK_AB R41, R41, R40 ;  /* 0x000000282929723e */ /* 0x000fe400000010ff */
[----:B------:R-:W-:Y:S01]  /*60f0*/  F2FP.BF16.PACK_AB R43, R43, R42 ;  /* 0x0000002a2b2b723e */ /* 0x000fe200000010ff */
[C---:B------:R-:W-:Y:S01]  /*6100*/  IMAD R42, R3.reuse, 0xc00, R2 ;  /* 0x00000c00032a7824 */ /* 0x040fe200078e0202 */
[C---:B----4-:R-:W-:Y:S02]  /*6110*/  LOP3.LUT R5, R3.reuse, 0x10, RZ, 0xfc, !PT ;  /* 0x0000001003057812 */ /* 0x050fe400078efcff */
[----:B------:R-:W-:Y:S01]  /*6120*/  LOP3.LUT R7, R3, 0x30, RZ, 0xfc, !PT ;  /* 0x0000003003077812 */ /* 0x000fe200078efcff */
[----:B------:R-:W-:Y:S01]  /*6130*/  HMMA.16816.F32.BF16 R56, R12, R102, R56 ;  /* 0x000000660c38723c */ /* 0x000fe20000041838 */
[----:B------:R-:W-:Y:S02]  /*6140*/  F2FP.BF16.PACK_AB R45, R45, R44 ;  /* 0x0000002c2d2d723e */ /* 0x000fe400000010ff */
[----:B------:R-:W-:-:S02]  /*6150*/  F2FP.BF16.PACK_AB R47, R47, R46 ;  /* 0x0000002e2f2f723e */ /* 0x000fc400000010ff */
[----:B------:R-:W-:Y:S02]  /*6160*/  ISETP.LT.AND P5, PT, R3, 0x4d, !P0 ;  /* 0x0000004d0300780c */ /* 0x000fe400047a1270 */
[----:B------:R-:W-:Y:S01]  /*6170*/  LOP3.LUT R13, R8, 0xf0, RZ, 0xc0, !PT ;  /* 0x000000f0080d7812 */ /* 0x000fe200078ec0ff */
[----:B------:R-:W-:Y:S01]  /*6180*/  HMMA.16816.F32.BF16 R64, R108, R92, R64 ;  /* 0x0000005c6c40723c */ /* 0x000fe20000041840 */
[----:B------:R-:W-:Y:S02]  /*6190*/  LOP3.LUT R15, R10, 0x1f0, RZ, 0xc0, !PT ;  /* 0x000001f00a0f7812 */ /* 0x000fe400078ec0ff */
[----:B------:R-:W-:Y:S01]  /*61a0*/  F2FP.BF16.PACK_AB R49, R49, R48 ;  /* 0x000000303131723e */ /* 0x000fe200000010ff */
[C---:B------:R-:W-:Y:S01]  /*61b0*/  IMAD R4, R6.reuse, 0x2, R13 ;  /* 0x0000000206047824 */ /* 0x040fe200078e020d */
[----:B------:R-:W-:Y:S01]  /*61c0*/  F2FP.BF16.PACK_AB R13, R33, R32 ;  /* 0x00000020210d723e */ /* 0x000fe200000010ff */
[----:B------:R-:W-:Y:S01]  /*61d0*/  IMAD R0, R6, 0x2, R15 ;  /* 0x0000000206007824 */ /* 0x000fe200078e020f */
[----:B------:R-:W-:Y:S01]  /*61e0*/  LEA.HI R6, R9, R24, RZ, 0x1d ;  /* 0x0000001809067211 */ /* 0x000fe200078fe8ff */
[----:B------:R-:W-:Y:S01]  /*61f0*/  BAR.SYNC.DEFER_BLOCKING 0x0 ;  /* 0x0000000000007b1d */ /* 0x000fe20000010000 */
[----:B------:R-:W-:Y:S01]  /*6200*/  IMAD.IADD R24, R24, 0x1, R11 ;  /* 0x0000000118187824 */ /* 0x000fe200078e020b */
[----:B------:R-:W-:Y:S01]  /*6210*/  F2FP.BF16.PACK_AB R9, R29, R28 ;  /* 0x0000001c1d09723e */ /* 0x000fe200000010ff */
[----:B-1----:R-:W-:Y:S01]  /*6220*/  HMMA.16816.F32.BF16 R16, R84, R98, R16 ;  /* 0x000000625410723c */ /* 0x002fe20000041810 */
[----:B------:R-:W-:-:S02]  /*6230*/  F2FP.BF16.PACK_AB R11, R31, R30 ;  /* 0x0000001e1f0b723e */ /* 0x000fc400000010ff */
[----:B------:R-:W-:Y:S02]  /*6240*/  F2FP.BF16.PACK_AB R15, R35, R34 ;  /* 0x00000022230f723e */ /* 0x000fe400000010ff */
[----:B------:R-:W-:Y:S02]  /*6250*/  F2FP.BF16.PACK_AB R51, R51, R50 ;  /* 0x000000323333723e */ /* 0x000fe400000010ff */
[----:B------:R-:W-:Y:S01]  /*6260*/  F2FP.BF16.PACK_AB R53, R53, R52 ;  /* 0x000000343535723e */ /* 0x000fe200000010ff */
[----:B------:R-:W-:Y:S01]  /*6270*/  HMMA.16816.F32.BF16 R20, R84, R102, R20 ;  /* 0x000000665414723c */ /* 0x000fe20000041814 */
[----:B------:R-:W-:Y:S02]  /*6280*/  F2FP.BF16.PACK_AB R55, R55, R54 ;  /* 0x000000363737723e */ /* 0x000fe400000010ff */
[----:B------:R-:W-:Y:S02]  /*6290*/  F2FP.BF16.PACK_AB R57, R57, R56 ;  /* 0x000000383939723e */ /* 0x000fe400000010ff */
[----:B------:R-:W-:-:S02]  /*62a0*/  F2FP.BF16.PACK_AB R59, R59, R58 ;  /* 0x0000003a3b3b723e */ /* 0x000fc400000010ff */
[----:B------:R-:W-:Y:S01]  /*62b0*/  ISETP.LT.AND P4, PT, R5, 0x4d, !P0 ;  /* 0x0000004d0500780c */ /* 0x000fe20004781270 */
[----:B------:R-:W-:Y:S01]  /*62c0*/  HMMA.16816.F32.BF16 R68, R108, R96, R68 ;  /* 0x000000606c44723c */ /* 0x000fe20000041844 */
[----:B------:R-:W-:Y:S02]  /*62d0*/  ISETP.LT.AND P2, PT, R7, 0x4d, !P0 ;  /* 0x0000004d0700780c */ /* 0x000fe40004741270 */
[C---:B------:R-:W-:Y:S01]  /*62e0*/  IADD3 R5, R42.reuse, 0xc000, RZ ;  /* 0x0000c0002a057810 */ /* 0x040fe20007ffe0ff */
[----:B------:R-:W-:Y:S01]  /*62f0*/  STS [R6], R9 ;  /* 0x0000000906007388 */ /* 0x000fe20000000800 */
[----:B------:R-:W-:-:S03]  /*6300*/  IADD3 R26, R42, 0x30000, RZ ;  /* 0x000300002a1a7810 */ /* 0x000fc60007ffe0ff */
[----:B------:R-:W-:Y:S01]  /*6310*/  HMMA.16816.F32.BF16 R72, R108, R100, R72 ;  /* 0x000000646c48723c */ /* 0x000fe20000041848 */
[----:B------:R-:W-:Y:S01]  /*6320*/  STS [R24+0x800], R11 ;  /* 0x0008000b18007388 */ /* 0x000fe20000000800 */
[----:B------:R-:W-:Y:S02]  /*6330*/  F2FP.BF16.PACK_AB R25, R17, R16 ;  /* 0x000000101119723e */ /* 0x000fe400000010ff */
[----:B------:R-:W-:Y:S01]  /*6340*/  F2FP.BF16.PACK_AB R27, R19, R18 ;  /* 0x00000012131b723e */ /* 0x000fe200000010ff */
[----:B------:R-:W-:Y:S01]  /*6350*/  STS [R6+0x40], R13 ;  /* 0x0000400d06007388 */ /* 0x000fe20000000800 */
[----:B------:R-:W-:Y:S02]  /*6360*/  IADD3 R40, R42, 0x3c000, RZ ;  /* 0x0003c0002a287810 */ /* 0x000fe40007ffe0ff */
[C---:B--2---:R-:W-:Y:S01]  /*6370*/  HMMA.16816.F32.BF16 R60, R104.reuse, R90, R60 ;  /* 0x0000005a683c723c */ /* 0x044fe2000004183c */
[----:B------:R-:W-:Y:S04]  /*6380*/  STS [R24+0x840], R15 ;  /* 0x0008400f18007388 */ /* 0x000fe80000000800 */
[----:B------:R-:W-:Y:S03]  /*6390*/  STS [R6+0x80], R37 ;  /* 0x0000802506007388 */ /* 0x000fe60000000800 */
[----:B------:R-:W-:Y:S01]  /*63a0*/  HMMA.16816.F32.BF16 R64, R104, R94, R64 ;  /* 0x0000005e6840723c */ /* 0x000fe20000041840 */
[----:B------:R-:W-:Y:S04]  /*63b0*/  STS [R24+0x880], R39 ;  /* 0x0008802718007388 */ /* 0x000fe80000000800 */
[----:B------:R-:W-:Y:S03]  /*63c0*/  STS [R6+0xc0], R41 ;  /* 0x0000c02906007388 */ /* 0x000fe60000000800 */
[C---:B------:R-:W-:Y:S01]  /*63d0*/  HMMA.16816.F32.BF16 R76, R84.reuse, R90, R76 ;  /* 0x0000005a544c723c */ /* 0x040fe2000004184c */
[----:B------:R1:W-:Y:S04]  /*63e0*/  STS [R24+0x8c0], R43 ;  /* 0x0008c02b18007388 */ /* 0x0003e80000000800 */
[----:B------:R-:W-:Y:S03]  /*63f0*/  BAR.SYNC.DEFER_BLOCKING 0x0 ;  /* 0x0000000000007b1d */ /* 0x000fe60000010000 */
[----:B------:R-:W-:Y:S01]  /*6400*/  HMMA.16816.F32.BF16 R80, R84, R94, R80 ;  /* 0x0000005e5450723c */ /* 0x000fe20000041850 */
[----:B------:R-:W-:-:S02]  /*6410*/  F2FP.BF16.PACK_AB R61, R61, R60 ;  /* 0x0000003c3d3d723e */ /* 0x000fc400000010ff */
[----:B------:R-:W-:Y:S02]  /*6420*/  F2FP.BF16.PACK_AB R63, R63, R62 ;  /* 0x0000003e3f3f723e */ /* 0x000fe400000010ff */
[----:B-1----:R-:W-:Y:S02]  /*6430*/  IADD3 R43, R42, 0x48000, RZ ;  /* 0x000480002a2b7810 */ /* 0x002fe40007ffe0ff */
[----:B------:R-:W-:Y:S01]  /*6440*/  F2FP.BF16.PACK_AB R85, R21, R20 ;  /* 0x000000141555723e */ /* 0x000fe200000010ff */
[----:B------:R-:W-:Y:S01]  /*6450*/  HMMA.16816.F32.BF16 R68, R104, R98, R68 ;  /* 0x000000626844723c */ /* 0x000fe20000041844 */
[----:B------:R-:W-:Y:S02]  /*6460*/  F2FP.BF16.PACK_AB R87, R23, R22 ;  /* 0x000000161757723e */ /* 0x000fe400000010ff */
[----:B------:R-:W-:Y:S02]  /*6470*/  F2FP.BF16.PACK_AB R65, R65, R64 ;  /* 0x000000404141723e */ /* 0x000fe400000010ff */
[----:B------:R-:W-:-:S03]  /*6480*/  F2FP.BF16.PACK_AB R67, R67, R66 ;  /* 0x000000424343723e */ /* 0x000fc600000010ff */
[----:B------:R-:W-:Y:S01]  /*6490*/  HMMA.16816.F32.BF16 R72, R104, R102, R72 ;  /* 0x000000666848723c */ /* 0x000fe20000041848 */
[----:B------:R-:W-:Y:S02]  /*64a0*/  F2FP.BF16.PACK_AB R77, R77, R76 ;  /* 0x0000004c4d4d723e */ /* 0x000fe400000010ff */
[----:B------:R-:W-:Y:S01]  /*64b0*/  F2FP.BF16.PACK_AB R79, R79, R78 ;  /* 0x0000004e4f4f723e */ /* 0x000fe200000010ff */
[----:B------:R-:W1:Y:S04]  /*64c0*/  LDS.128 R28, [R4] ;  /* 0x00000000041c7984 */ /* 0x000e680000000c00 */
[----:B------:R-:W-:Y:S01]  /*64d0*/  F2FP.BF16.PACK_AB R81, R81, R80 ;  /* 0x000000505151723e */ /* 0x000fe200000010ff */
[----:B------:R-:W2:Y:S01]  /*64e0*/  LDS.128 R32, [R0+0x1000] ;  /* 0x0010000000207984 */ /* 0x000ea20000000c00 */
[----:B------:R-:W-:-:S03]  /*64f0*/  F2FP.BF16.PACK_AB R83, R83, R82 ;  /* 0x000000525353723e */ /* 0x000fc600000010ff */
[----:B------:R-:W-:Y:S03]  /*6500*/  BAR.SYNC.DEFER_BLOCKING 0x0 ;  /* 0x0000000000007b1d */ /* 0x000fe60000010000 */
[----:B------:R-:W-:Y:S02]  /*6510*/  F2FP.BF16.PACK_AB R69, R69, R68 ;  /* 0x000000444545723e */ /* 0x000fe400000010ff */
[----:B------:R-:W-:-:S06]  /*6520*/  F2FP.BF16.PACK_AB R71, R71, R70 ;  /* 0x000000464747723e */ /* 0x000fcc00000010ff */
[----:B------:R-:W-:Y:S02]  /*6530*/  F2FP.BF16.PACK_AB R73, R73, R72 ;  /* 0x000000484949723e */ /* 0x000fe400000010ff */
[----:B------:R-:W-:Y:S01]  /*6540*/  F2FP.BF16.PACK_AB R75, R75, R74 ;  /* 0x0000004a4b4b723e */ /* 0x000fe200000010ff */
[----:B------:R3:W-:Y:S04]  /*6550*/  STS [R6], R45 ;  /* 0x0000002d06007388 */ /* 0x0007e80000000800 */
[----:B------:R-:W-:Y:S04]  /*6560*/  STS [R24+0x800], R47 ;  /* 0x0008002f18007388 */ /* 0x000fe80000000800 */
[----:B------:R-:W-:Y:S01]  /*6570*/  STS [R6+0x40], R49 ;  /* 0x0000403106007388 */ /* 0x000fe20000000800 */
[----:B---3--:R-:W-:-:S03]  /*6580*/  IMAD.MOV.U32 R45, RZ, RZ, 0x2 ;  /* 0x00000002ff2d7424 */ /* 0x008fc600078e00ff */
[----:B------:R-:W-:Y:S01]  /*6590*/  STS [R24+0x840], R51 ;  /* 0x0008403318007388 */ /* 0x000fe20000000800 */
[----:B------:R-:W-:-:S03]  /*65a0*/  IMAD.WIDE R40, R40, R45, c[0x0][0x170] ;  /* 0x00005c0028287625 */ /* 0x000fc600078e022d */
[----:B------:R-:W-:Y:S04]  /*65b0*/  STS [R6+0x80], R53 ;  /* 0x0000803506007388 */ /* 0x000fe80000000800 */
[----:B------:R-:W-:Y:S04]  /*65c0*/  STS [R24+0x880], R55 ;  /* 0x0008803718007388 */ /* 0x000fe80000000800 */
[----:B------:R-:W-:Y:S04]  /*65d0*/  STS [R6+0xc0], R57 ;  /* 0x0000c03906007388 */ /* 0x000fe80000000800 */
[----:B------:R-:W-:Y:S04]  /*65e0*/  STS [R24+0x8c0], R59 ;  /* 0x0008c03b18007388 */ /* 0x000fe80000000800 */
[----:B------:R-:W-:Y:S06]  /*65f0*/  BAR.SYNC.DEFER_BLOCKING 0x0 ;  /* 0x0000000000007b1d */ /* 0x000fec0000010000 */
[----:B------:R-:W3:Y:S04]  /*6600*/  LDS.128 R20, [R4] ;  /* 0x0000000004147984 */ /* 0x000ee80000000c00 */
[----:B------:R-:W4:Y:S04]  /*6610*/  LDS.128 R16, [R0+0x1000] ;  /* 0x0010000000107984 */ /* 0x000f280000000c00 */
[----:B------:R-:W-:Y:S06]  /*6620*/  BAR.SYNC.DEFER_BLOCKING 0x0 ;  /* 0x0000000000007b1d */ /* 0x000fec0000010000 */
[----:B------:R-:W-:Y:S04]  /*6630*/  STS [R6], R61 ;  /* 0x0000003d06007388 */ /* 0x000fe80000000800 */
[----:B------:R-:W-:Y:S04]  /*6640*/  STS [R24+0x800], R63 ;  /* 0x0008003f18007388 */ /* 0x000fe80000000800 */
[----:B------:R-:W-:Y:S04]  /*6650*/  STS [R6+0x40], R65 ;  /* 0x0000404106007388 */ /* 0x000fe80000000800 */
[----:B------:R-:W-:Y:S04]  /*6660*/  STS [R24+0x840], R67 ;  /* 0x0008404318007388 */ /* 0x000fe80000000800 */
[----:B------:R-:W-:Y:S04]  /*6670*/  STS [R6+0x80], R69 ;  /* 0x0000804506007388 */ /* 0x000fe80000000800 */
[----:B------:R-:W-:Y:S04]  /*6680*/  STS [R24+0x880], R71 ;  /* 0x0008804718007388 */ /* 0x000fe80000000800 */
[----:B------:R-:W-:Y:S04]  /*6690*/  STS [R6+0xc0], R73 ;  /* 0x0000c04906007388 */ /* 0x000fe80000000800 */
[----:B------:R-:W-:Y:S04]  /*66a0*/  STS [R24+0x8c0], R75 ;  /* 0x0008c04b18007388 */ /* 0x000fe80000000800 */
[----:B------:R-:W-:Y:S06]  /*66b0*/  BAR.SYNC.DEFER_BLOCKING 0x0 ;  /* 0x0000000000007b1d */ /* 0x000fec0000010000 */
[----:B------:R-:W1:Y:S04]  /*66c0*/  LDS.128 R12, [R4] ;  /* 0x00000000040c7984 */ /* 0x000e680000000c00 */
[----:B------:R-:W1:Y:S04]  /*66d0*/  LDS.128 R8, [R0+0x1000] ;  /* 0x0010000000087984 */ /* 0x000e680000000c00 */
[----:B------:R-:W-:Y:S06]  /*66e0*/  BAR.SYNC.DEFER_BLOCKING 0x0 ;  /* 0x0000000000007b1d */ /* 0x000fec0000010000 */
[----:B------:R-:W-:Y:S04]  /*66f0*/  STS [R6], R77 ;  /* 0x0000004d06007388 */ /* 0x000fe80000000800 */
[----:B------:R-:W-:Y:S04]  /*6700*/  STS [R24+0x800], R79 ;  /* 0x0008004f18007388 */ /* 0x000fe80000000800 */
[----:B------:R-:W-:Y:S04]  /*6710*/  STS [R6+0x40], R81 ;  /* 0x0000405106007388 */ /* 0x000fe80000000800 */
[----:B------:R-:W-:Y:S04]  /*6720*/  STS [R24+0x840], R83 ;  /* 0x0008405318007388 */ /* 0x000fe80000000800 */
[----:B------:R-:W-:Y:S04]  /*6730*/  STS [R6+0x80], R25 ;  /* 0x0000801906007388 */ /* 0x000fe80000000800 */
[----:B------:R1:W-:Y:S04]  /*6740*/  STS [R24+0x880], R27 ;  /* 0x0008801b18007388 */ /* 0x0003e80000000800 */
[----:B------:R2:W-:Y:S04]  /*6750*/  STS [R6+0xc0], R85 ;  /* 0x0000c05506007388 */ /* 0x0005e80000000800 */
[----:B------:R3:W-:Y:S01]  /*6760*/  STS [R24+0x8c0], R87 ;  /* 0x0008c05718007388 */ /* 0x0007e20000000800 */
[----:B-1----:R-:W-:-:S03]  /*6770*/  IMAD.WIDE R26, R26, R45, c[0x0][0x170] ;  /* 0x00005c001a1a7625 */ /* 0x002fc600078e022d */
[----:B------:R-:W-:Y:S01]  /*6780*/  BAR.SYNC.DEFER_BLOCKING 0x0 ;  /* 0x0000000000007b1d */ /* 0x000fe20000010000 */
[C---:B--2---:R-:W-:Y:S02]  /*6790*/  LOP3.LUT R6, R3.reuse, 0x40, RZ, 0xfc, !PT ;  /* 0x0000004003067812 */ /* 0x044fe400078efcff */
[----:B---3--:R-:W-:Y:S01]  /*67a0*/  LOP3.LUT R24, R3, 0x20, RZ, 0xfc, !PT ;  /* 0x0000002003187812 */ /* 0x008fe200078efcff */
[----:B------:R-:W-:-:S03]  /*67b0*/  IMAD.WIDE R2, R42, R45, c[0x0][0x170] ;  /* 0x00005c002a027625 */ /* 0x000fc600078e022d */
[----:B------:R-:W-:Y:S02]  /*67c0*/  ISETP.LT.AND P3, PT, R24, 0x4d, !P0 ;  /* 0x0000004d1800780c */ /* 0x000fe40004761270 */
[----:B------:R-:W-:Y:S02]  /*67d0*/  ISETP.LT.AND P0, PT, R6, 0x4d, !P0 ;  /* 0x0000004d0600780c */ /* 0x000fe40004701270 */
[C---:B------:R-:W-:Y:S02]  /*67e0*/  IADD3 R6, R42.reuse, 0x18000, RZ ;  /* 0x000180002a067810 */ /* 0x040fe40007ffe0ff */
[----:B------:R-:W-:-:S03]  /*67f0*/  IADD3 R24, R42, 0x24000, RZ ;  /* 0x000240002a187810 */ /* 0x000fc60007ffe0ff */
[----:B------:R-:W-:-:S04]  /*6800*/  IMAD.WIDE R6, R6, R45, c[0x0][0x170] ;  /* 0x00005c0006067625 */ /* 0x000fc800078e022d */
[-C--:B------:R-:W-:Y:S01]  /*6810*/  IMAD.WIDE R24, R24, R45.reuse, c[0x0][0x170] ;  /* 0x00005c0018187625 */ /* 0x080fe200078e022d */
[----:B------:R1:W2:Y:S04]  /*6820*/  LDS.128 R36, [R4] ;  /* 0x0000000004247984 */ /* 0x0002a80000000c00 */
[----:B------:R3:W-:Y:S01]  /*6830*/  @P5 STG.E.128 [R2.64], R28 ;  /* 0x0000001c02005986 */ /* 0x0007e2000c101d04 */
[----:B-1----:R-:W-:-:S05]  /*6840*/  IMAD.WIDE R4, R5, R45, c[0x0][0x170] ;  /* 0x00005c0005047625 */ /* 0x002fca00078e022d */
[----:B------:R1:W-:Y:S04]  /*6850*/  @P4 STG.E.128 [R4.64], R32 ;  /* 0x0000002004004986 */ /* 0x0003e8000c101d04 */
[----:B------:R1:W-:Y:S04]  /*6860*/  @P3 STG.E.128 [R6.64], R20 ;  /* 0x0000001406003986 */ /* 0x0003e8000c101d04 */
[----:B----4-:R1:W-:Y:S01]  /*6870*/  @P2 STG.E.128 [R24.64], R16 ;  /* 0x0000001018002986 */ /* 0x0103e2000c101d04 */
[----:B---3--:R-:W-:-:S03]  /*6880*/  IMAD.WIDE R2, R43, R45, c[0x0][0x170] ;  /* 0x00005c002b027625 */ /* 0x008fc600078e022d */
[----:B------:R1:W-:Y:S04]  /*6890*/  @P0 STG.E.128 [R26.64], R12 ;  /* 0x0000000c1a000986 */ /* 0x0003e8000c101d04 */
[----:B------:R1:W-:Y:S04]  /*68a0*/  @P1 STG.E.128 [R40.64], R8 ;  /* 0x0000000828001986 */ /* 0x0003e8000c101d04 */
[----:B--2---:R1:W-:Y:S01]  /*68b0*/  @P1 STG.E.128 [R2.64], R36 ;  /* 0x0000002402001986 */ /* 0x0043e2000c101d04 */
[----:B------:R-:W-:Y:S05]  /*68c0*/  @!P1 EXIT ;  /* 0x000000000000994d */ /* 0x000fea0003800000 */
[----:B-1----:R-:W1:Y:S01]  /*68d0*/  LDS.128 R4, [R0+0x1000] ;  /* 0x0010000000047984 */ /* 0x002e620000000c00 */
[----:B------:R-:W-:-:S05]  /*68e0*/  IADD3 R2, R42, 0x54000, RZ ;  /* 0x000540002a027810 */ /* 0x000fca0007ffe0ff */
[----:B------:R-:W-:-:S05]  /*68f0*/  IMAD.WIDE R2, R2, R45, c[0x0][0x170] ;  /* 0x00005c0002027625 */ /* 0x000fca00078e022d */
[----:B-1----:R-:W-:Y:S01]  /*6900*/  STG.E.128 [R2.64], R4 ;  /* 0x0000000402007986 */ /* 0x002fe2000c101d04 */
[----:B------:R-:W-:Y:S05]  /*6910*/  EXIT ;  /* 0x000000000000794d */ /* 0x000fea0003800000 */
.L_x_0:
[----:B------:R-:W-:-:S00]  /*6920*/  BRA `(.L_x_0) ;  /* 0xfffffff000007947 */ /* 0x000fc0000383ffff */
[----:B------:R-:W-:-:S00]  /*6930*/  NOP ;  /* 0x0000000000007918 */ /* 0x000fc00000000000 */
        /* <DEDUP_REMOVED lines=12> */
.L_x_1:


//--------------------- .nv.shared.triton_mm      --------------------------
	.section	.nv.shared.triton_mm,"aw",@nobits
	.sectionflags	@""
	.align	16
